	.target	sm_90a

	.elftype	@"ET_EXEC"


//--------------------- .note.nv.tkinfo           --------------------------
	.section	.note.nv.tkinfo,"",@"SHT_NOTE"
	.sectionflags	@"SHF_NOTE_NV_TKINFO"
	.tkinfo
        /*0018*/ 	.word	0x00000002
        /*0030*/ 	.string	""
        /*0030*/ 	.string	"ptxas"
        /*0030*/ 	.string	"Cuda compilation tools, release 13.0, V13.0.88"
        /*0030*/ 	.string	"Build cuda_13.0.r13.0/compiler.36424714_0"
        /*0030*/ 	.string	"-arch sm_90a -m 64 "



//--------------------- .note.nv.cuinfo           --------------------------
	.section	.note.nv.cuinfo,"",@"SHT_NOTE"
	.sectionflags	@"SHF_NOTE_NV_CUINFO"
        /*0018*/ 	.short	0x0002
        /*001a*/ 	.short	0x005a
        /*001c*/ 	.short	0x0082
	.zero		2


//--------------------- .nv.info                  --------------------------
	.section	.nv.info,"",@"SHT_CUDA_INFO"
	.align	4


	//----- nvinfo : EIATTR_REGCOUNT
	.align		4
        /*0000*/ 	.byte	0x04, 0x2f
        /*0002*/ 	.short	(.L_12 - .L_11)
	.align		4
.L_11:
        /*0004*/ 	.word	index@(_ZN7cutlass13device_kernelIN5flash19enable_sm80_to_sm89INS1_16FlashAttnFwdSm80INS1_25CollectiveMainloopFwdSm80ILi4ELi1ELb0EN4cute5tupleIJNS5_1CILi128EEENS7_ILi112EEENS7_ILi64EEEEEELi64ENS_6half_tEfNS_4arch4Sm80ELb1ELb0ELb0ELb1ELb1ELb1ELb1ELb0EEENS1_21CollectiveEpilogueFwdINS6_IJS8_SA_S9_EEENS6_IJNS7_ILi1EEESI_SI_EEESC_SE_Li128ELb1ELb1ELb0ELb0EEENS1_19SingleTileSchedulerILb1ELb0ELb1ELi128EEEEEEEEEvNT_6ParamsE)
        /*0008*/ 	.word	0x00000004


	//----- nvinfo : EIATTR_FRAME_SIZE
	.align		4
.L_12:
        /*000c*/ 	.byte	0x04, 0x11
        /*000e*/ 	.short	(.L_14 - .L_13)
	.align		4
.L_13:
        /*0010*/ 	.word	index@(_ZN7cutlass13device_kernelIN5flash19enable_sm80_to_sm89INS1_16FlashAttnFwdSm80INS1_25CollectiveMainloopFwdSm80ILi4ELi1ELb0EN4cute5tupleIJNS5_1CILi128EEENS7_ILi112EEENS7_ILi64EEEEEELi64ENS_6half_tEfNS_4arch4Sm80ELb1ELb0ELb0ELb1ELb1ELb1ELb1ELb0EEENS1_21CollectiveEpilogueFwdINS6_IJS8_SA_S9_EEENS6_IJNS7_ILi1EEESI_SI_EEESC_SE_Li128ELb1ELb1ELb0ELb0EEENS1_19SingleTileSchedulerILb1ELb0ELb1ELi128EEEEEEEEEvNT_6ParamsE)
        /*0014*/ 	.word	0x00000000


	//----- nvinfo : EIATTR_REGCOUNT
	.align		4
.L_14:
        /*0018*/ 	.byte	0x04, 0x2f
        /*001a*/ 	.short	(.L_16 - .L_15)
	.align		4
.L_15:
        /*001c*/ 	.word	index@(_ZN7cutlass13device_kernelIN5flash19enable_sm80_to_sm89INS1_16FlashAttnFwdSm80INS1_25CollectiveMainloopFwdSm80ILi4ELi1ELb0EN4cute5tupleIJNS5_1CILi128EEENS7_ILi112EEENS7_ILi64EEEEEELi64ENS_6half_tEfNS_4arch4Sm80ELb1ELb0ELb0ELb1ELb1ELb0ELb1ELb0EEENS1_21CollectiveEpilogueFwdINS6_IJS8_SA_S9_EEENS6_IJNS7_ILi1EEESI_SI_EEESC_SE_Li128ELb1ELb1ELb0ELb0EEENS1_19SingleTileSchedulerILb1ELb0ELb1ELi128EEEEEEEEEvNT_6ParamsE)
        /*0020*/ 	.word	0x00000004


	//----- nvinfo : EIATTR_FRAME_SIZE
	.align		4
.L_16:
        /*0024*/ 	.byte	0x04, 0x11
        /*0026*/ 	.short	(.L_18 - .L_17)
	.align		4
.L_17:
        /*0028*/ 	.word	index@(_ZN7cutlass13device_kernelIN5flash19enable_sm80_to_sm89INS1_16FlashAttnFwdSm80INS1_25CollectiveMainloopFwdSm80ILi4ELi1ELb0EN4cute5tupleIJNS5_1CILi128EEENS7_ILi112EEENS7_ILi64EEEEEELi64ENS_6half_tEfNS_4arch4Sm80ELb1ELb0ELb0ELb1ELb1ELb0ELb1ELb0EEENS1_21CollectiveEpilogueFwdINS6_IJS8_SA_S9_EEENS6_IJNS7_ILi1EEESI_SI_EEESC_SE_Li128ELb1ELb1ELb0ELb0EEENS1_19SingleTileSchedulerILb1ELb0ELb1ELi128EEEEEEEEEvNT_6ParamsE)
        /*002c*/ 	.word	0x00000000


	//----- nvinfo : EIATTR_REGCOUNT
	.align		4
.L_18:
        /*0030*/ 	.byte	0x04, 0x2f
        /*0032*/ 	.short	(.L_20 - .L_19)
	.align		4
.L_19:
        /*0034*/ 	.word	index@(_ZN7cutlass13device_kernelIN5flash19enable_sm80_to_sm89INS1_16FlashAttnFwdSm80INS1_25CollectiveMainloopFwdSm80ILi4ELi1ELb0EN4cute5tupleIJNS5_1CILi128EEENS7_ILi112EEENS7_ILi64EEEEEELi64ENS_6half_tEfNS_4arch4Sm80ELb1ELb0ELb0ELb0ELb1ELb0ELb1ELb0EEENS1_21CollectiveEpilogueFwdINS6_IJS8_SA_S9_EEENS6_IJNS7_ILi1EEESI_SI_EEESC_SE_Li128ELb0ELb1ELb0ELb0EEENS1_30DynamicPersistentTileSchedulerILi128ELi128ELb0ELb1ELb0EEEEEEEEEvNT_6ParamsE)
        /*0038*/ 	.word	0x00000004


	//----- nvinfo : EIATTR_FRAME_SIZE
	.align		4
.L_20:
        /*003c*/ 	.byte	0x04, 0x11
        /*003e*/ 	.short	(.L_22 - .L_21)
	.align		4
.L_21:
        /*0040*/ 	.word	index@(_ZN7cutlass13device_kernelIN5flash19enable_sm80_to_sm89INS1_16FlashAttnFwdSm80INS1_25CollectiveMainloopFwdSm80ILi4ELi1ELb0EN4cute5tupleIJNS5_1CILi128EEENS7_ILi112EEENS7_ILi64EEEEEELi64ENS_6half_tEfNS_4arch4Sm80ELb1ELb0ELb0ELb0ELb1ELb0ELb1ELb0EEENS1_21CollectiveEpilogueFwdINS6_IJS8_SA_S9_EEENS6_IJNS7_ILi1EEESI_SI_EEESC_SE_Li128ELb0ELb1ELb0ELb0EEENS1_30DynamicPersistentTileSchedulerILi128ELi128ELb0ELb1ELb0EEEEEEEEEvNT_6ParamsE)
        /*0044*/ 	.word	0x00000000


	//----- nvinfo : EIATTR_REGCOUNT
	.align		4
.L_22:
        /*0048*/ 	.byte	0x04, 0x2f
        /*004a*/ 	.short	(.L_24 - .L_23)
	.align		4
.L_23:
        /*004c*/ 	.word	index@(_ZN7cutlass13device_kernelIN5flash19enable_sm80_to_sm89INS1_16FlashAttnFwdSm80INS1_25CollectiveMainloopFwdSm80ILi4ELi1ELb0EN4cute5tupleIJNS5_1CILi128EEENS7_ILi96EEENS7_ILi64EEEEEELi64ENS_6half_tEfNS_4arch4Sm80ELb0ELb1ELb0ELb1ELb1ELb1ELb1ELb0EEENS1_21CollectiveEpilogueFwdINS6_IJS8_SA_S9_EEENS6_IJNS7_ILi1EEESI_SI_EEESC_SE_Li128ELb1ELb1ELb0ELb0EEENS1_19SingleTileSchedulerILb1ELb0ELb1ELi128EEEEEEEEEvNT_6ParamsE)
        /*0050*/ 	.word	0x00000004


	//----- nvinfo : EIATTR_FRAME_SIZE
	.align		4
.L_24:
        /*0054*/ 	.byte	0x04, 0x11
        /*0056*/ 	.short	(.L_26 - .L_25)
	.align		4
.L_25:
        /*0058*/ 	.word	index@(_ZN7cutlass13device_kernelIN5flash19enable_sm80_to_sm89INS1_16FlashAttnFwdSm80INS1_25CollectiveMainloopFwdSm80ILi4ELi1ELb0EN4cute5tupleIJNS5_1CILi128EEENS7_ILi96EEENS7_ILi64EEEEEELi64ENS_6half_tEfNS_4arch4Sm80ELb0ELb1ELb0ELb1ELb1ELb1ELb1ELb0EEENS1_21CollectiveEpilogueFwdINS6_IJS8_SA_S9_EEENS6_IJNS7_ILi1EEESI_SI_EEESC_SE_Li128ELb1ELb1ELb0ELb0EEENS1_19SingleTileSchedulerILb1ELb0ELb1ELi128EEEEEEEEEvNT_6ParamsE)
        /*005c*/ 	.word	0x00000000


	//----- nvinfo : EIATTR_REGCOUNT
	.align		4
.L_26:
        /*0060*/ 	.byte	0x04, 0x2f
        /*0062*/ 	.short	(.L_28 - .L_27)
	.align		4
.L_27:
        /*0064*/ 	.word	index@(_ZN7cutlass13device_kernelIN5flash19enable_sm80_to_sm89INS1_16FlashAttnFwdSm80INS1_25CollectiveMainloopFwdSm80ILi4ELi1ELb0EN4cute5tupleIJNS5_1CILi128EEENS7_ILi96EEENS7_ILi64EEEEEELi64ENS_6half_tEfNS_4arch4Sm80ELb0ELb1ELb0ELb1ELb1ELb0ELb1ELb0EEENS1_21CollectiveEpilogueFwdINS6_IJS8_SA_S9_EEENS6_IJNS7_ILi1EEESI_SI_EEESC_SE_Li128ELb1ELb1ELb0ELb0EEENS1_19SingleTileSchedulerILb1ELb0ELb1ELi128EEEEEEEEEvNT_6ParamsE)
        /*0068*/ 	.word	0x00000004


	//----- nvinfo : EIATTR_FRAME_SIZE
	.align		4
.L_28:
        /*006c*/ 	.byte	0x04, 0x11
        /*006e*/ 	.short	(.L_30 - .L_29)
	.align		4
.L_29:
        /*0070*/ 	.word	index@(_ZN7cutlass13device_kernelIN5flash19enable_sm80_to_sm89INS1_16FlashAttnFwdSm80INS1_25CollectiveMainloopFwdSm80ILi4ELi1ELb0EN4cute5tupleIJNS5_1CILi128EEENS7_ILi96EEENS7_ILi64EEEEEELi64ENS_6half_tEfNS_4arch4Sm80ELb0ELb1ELb0ELb1ELb1ELb0ELb1ELb0EEENS1_21CollectiveEpilogueFwdINS6_IJS8_SA_S9_EEENS6_IJNS7_ILi1EEESI_SI_EEESC_SE_Li128ELb1ELb1ELb0ELb0EEENS1_19SingleTileSchedulerILb1ELb0ELb1ELi128EEEEEEEEEvNT_6ParamsE)
        /*0074*/ 	.word	0x00000000


	//----- nvinfo : EIATTR_REGCOUNT
	.align		4
.L_30:
        /*0078*/ 	.byte	0x04, 0x2f
        /*007a*/ 	.short	(.L_32 - .L_31)
	.align		4
.L_31:
        /*007c*/ 	.word	index@(_ZN7cutlass13device_kernelIN5flash19enable_sm80_to_sm89INS1_16FlashAttnFwdSm80INS1_25CollectiveMainloopFwdSm80ILi4ELi1ELb0EN4cute5tupleIJNS5_1CILi128EEENS7_ILi96EEENS7_ILi64EEEEEELi64ENS_6half_tEfNS_4arch4Sm80ELb0ELb1ELb0ELb0ELb1ELb0ELb1ELb0EEENS1_21CollectiveEpilogueFwdINS6_IJS8_SA_S9_EEENS6_IJNS7_ILi1EEESI_SI_EEESC_SE_Li128ELb0ELb1ELb0ELb0EEENS1_19SingleTileSchedulerILb0ELb0ELb1ELi128EEEEEEEEEvNT_6ParamsE)
        /*0080*/ 	.word	0x00000004


	//----- nvinfo : EIATTR_FRAME_SIZE
	.align		4
.L_32:
        /*0084*/ 	.byte	0x04, 0x11
        /*0086*/ 	.short	(.L_34 - .L_33)
	.align		4
.L_33:
        /*0088*/ 	.word	index@(_ZN7cutlass13device_kernelIN5flash19enable_sm80_to_sm89INS1_16FlashAttnFwdSm80INS1_25CollectiveMainloopFwdSm80ILi4ELi1ELb0EN4cute5tupleIJNS5_1CILi128EEENS7_ILi96EEENS7_ILi64EEEEEELi64ENS_6half_tEfNS_4arch4Sm80ELb0ELb1ELb0ELb0ELb1ELb0ELb1ELb0EEENS1_21CollectiveEpilogueFwdINS6_IJS8_SA_S9_EEENS6_IJNS7_ILi1EEESI_SI_EEESC_SE_Li128ELb0ELb1ELb0ELb0EEENS1_19SingleTileSchedulerILb0ELb0ELb1ELi128EEEEEEEEEvNT_6ParamsE)
        /*008c*/ 	.word	0x00000000


	//----- nvinfo : EIATTR_REGCOUNT
	.align		4
.L_34:
        /*0090*/ 	.byte	0x04, 0x2f
        /*0092*/ 	.short	(.L_36 - .L_35)
	.align		4
.L_35:
        /*0094*/ 	.word	index@(_ZN7cutlass13device_kernelIN5flash19enable_sm80_to_sm89INS1_16FlashAttnFwdSm80INS1_25CollectiveMainloopFwdSm80ILi4ELi1ELb0EN4cute5tupleIJNS5_1CILi128EEENS7_ILi112EEENS7_ILi64EEEEEELi64ENS_6half_tEfNS_4arch4Sm80ELb0ELb0ELb0ELb1ELb1ELb1ELb1ELb0EEENS1_21CollectiveEpilogueFwdINS6_IJS8_SA_S9_EEENS6_IJNS7_ILi1EEESI_SI_EEESC_SE_Li128ELb1ELb1ELb0ELb0EEENS1_19SingleTileSchedulerILb1ELb0ELb1ELi128EEEEEEEEEvNT_6ParamsE)
        /*0098*/ 	.word	0x00000004


	//----- nvinfo : EIATTR_FRAME_SIZE
	.align		4
.L_36:
        /*009c*/ 	.byte	0x04, 0x11
        /*009e*/ 	.short	(.L_38 - .L_37)
	.align		4
.L_37:
        /*00a0*/ 	.word	index@(_ZN7cutlass13device_kernelIN5flash19enable_sm80_to_sm89INS1_16FlashAttnFwdSm80INS1_25CollectiveMainloopFwdSm80ILi4ELi1ELb0EN4cute5tupleIJNS5_1CILi128EEENS7_ILi112EEENS7_ILi64EEEEEELi64ENS_6half_tEfNS_4arch4Sm80ELb0ELb0ELb0ELb1ELb1ELb1ELb1ELb0EEENS1_21CollectiveEpilogueFwdINS6_IJS8_SA_S9_EEENS6_IJNS7_ILi1EEESI_SI_EEESC_SE_Li128ELb1ELb1ELb0ELb0EEENS1_19SingleTileSchedulerILb1ELb0ELb1ELi128EEEEEEEEEvNT_6ParamsE)
        /*00a4*/ 	.word	0x00000000


	//----- nvinfo : EIATTR_REGCOUNT
	.align		4
.L_38:
        /*00a8*/ 	.byte	0x04, 0x2f
        /*00aa*/ 	.short	(.L_40 - .L_39)
	.align		4
.L_39:
        /*00ac*/ 	.word	index@(_ZN7cutlass13device_kernelIN5flash19enable_sm80_to_sm89INS1_16FlashAttnFwdSm80INS1_25CollectiveMainloopFwdSm80ILi4ELi1ELb0EN4cute5tupleIJNS5_1CILi128EEENS7_ILi112EEENS7_ILi64EEEEEELi64ENS_6half_tEfNS_4arch4Sm80ELb0ELb0ELb0ELb1ELb1ELb0ELb1ELb0EEENS1_21CollectiveEpilogueFwdINS6_IJS8_SA_S9_EEENS6_IJNS7_ILi1EEESI_SI_EEESC_SE_Li128ELb1ELb1ELb0ELb0EEENS1_19SingleTileSchedulerILb1ELb0ELb1ELi128EEEEEEEEEvNT_6ParamsE)
        /*00b0*/ 	.word	0x00000004


	//----- nvinfo : EIATTR_FRAME_SIZE
	.align		4
.L_40:
        /*00b4*/ 	.byte	0x04, 0x11
        /*00b6*/ 	.short	(.L_42 - .L_41)
	.align		4
.L_41:
        /*00b8*/ 	.word	index@(_ZN7cutlass13device_kernelIN5flash19enable_sm80_to_sm89INS1_16FlashAttnFwdSm80INS1_25CollectiveMainloopFwdSm80ILi4ELi1ELb0EN4cute5tupleIJNS5_1CILi128EEENS7_ILi112EEENS7_ILi64EEEEEELi64ENS_6half_tEfNS_4arch4Sm80ELb0ELb0ELb0ELb1ELb1ELb0ELb1ELb0EEENS1_21CollectiveEpilogueFwdINS6_IJS8_SA_S9_EEENS6_IJNS7_ILi1EEESI_SI_EEESC_SE_Li128ELb1ELb1ELb0ELb0EEENS1_19SingleTileSchedulerILb1ELb0ELb1ELi128EEEEEEEEEvNT_6ParamsE)
        /*00bc*/ 	.word	0x00000000


	//----- nvinfo : EIATTR_REGCOUNT
	.align		4
.L_42:
        /*00c0*/ 	.byte	0x04, 0x2f
        /*00c2*/ 	.short	(.L_44 - .L_43)
	.align		4
.L_43:
        /*00c4*/ 	.word	index@(_ZN7cutlass13device_kernelIN5flash19enable_sm80_to_sm89INS1_16FlashAttnFwdSm80INS1_25CollectiveMainloopFwdSm80ILi4ELi1ELb0EN4cute5tupleIJNS5_1CILi128EEENS7_ILi112EEENS7_ILi64EEEEEELi64ENS_6half_tEfNS_4arch4Sm80ELb0ELb0ELb0ELb0ELb1ELb0ELb1ELb0EEENS1_21CollectiveEpilogueFwdINS6_IJS8_SA_S9_EEENS6_IJNS7_ILi1EEESI_SI_EEESC_SE_Li128ELb0ELb1ELb0ELb0EEENS1_19SingleTileSchedulerILb0ELb0ELb1ELi128EEEEEEEEEvNT_6ParamsE)
        /*00c8*/ 	.word	0x00000004


	//----- nvinfo : EIATTR_FRAME_SIZE
	.align		4
.L_44:
        /*00cc*/ 	.byte	0x04, 0x11
        /*00ce*/ 	.short	(.L_46 - .L_45)
	.align		4
.L_45:
        /*00d0*/ 	.word	index@(_ZN7cutlass13device_kernelIN5flash19enable_sm80_to_sm89INS1_16FlashAttnFwdSm80INS1_25CollectiveMainloopFwdSm80ILi4ELi1ELb0EN4cute5tupleIJNS5_1CILi128EEENS7_ILi112EEENS7_ILi64EEEEEELi64ENS_6half_tEfNS_4arch4Sm80ELb0ELb0ELb0ELb0ELb1ELb0ELb1ELb0EEENS1_21CollectiveEpilogueFwdINS6_IJS8_SA_S9_EEENS6_IJNS7_ILi1EEESI_SI_EEESC_SE_Li128ELb0ELb1ELb0ELb0EEENS1_19SingleTileSchedulerILb0ELb0ELb1ELi128EEEEEEEEEvNT_6ParamsE)
        /*00d4*/ 	.word	0x00000000


	//----- nvinfo : EIATTR_REGCOUNT
	.align		4
.L_46:
        /*00d8*/ 	.byte	0x04, 0x2f
        /*00da*/ 	.short	(.L_48 - .L_47)
	.align		4
.L_47:
        /*00dc*/ 	.word	index@(_ZN7cutlass13device_kernelIN5flash19enable_sm80_to_sm89INS1_16FlashAttnFwdSm80INS1_25CollectiveMainloopFwdSm80ILi4ELi1ELb0EN4cute5tupleIJNS5_1CILi128EEENS7_ILi112EEENS7_ILi64EEEEEELi64ENS_6half_tEfNS_4arch4Sm80ELb1ELb0ELb1ELb1ELb1ELb1ELb1ELb0EEENS1_21CollectiveEpilogueFwdINS6_IJS8_SA_S9_EEENS6_IJNS7_ILi1EEESI_SI_EEESC_SE_Li128ELb1ELb1ELb0ELb0EEENS1_19SingleTileSchedulerILb1ELb0ELb1ELi128EEEEEEEEEvNT_6ParamsE)
        /*00e0*/ 	.word	0x00000004


	//----- nvinfo : EIATTR_FRAME_SIZE
	.align		4
.L_48:
        /*00e4*/ 	.byte	0x04, 0x11
        /*00e6*/ 	.short	(.L_50 - .L_49)
	.align		4
.L_49:
        /*00e8*/ 	.word	index@(_ZN7cutlass13device_kernelIN5flash19enable_sm80_to_sm89INS1_16FlashAttnFwdSm80INS1_25CollectiveMainloopFwdSm80ILi4ELi1ELb0EN4cute5tupleIJNS5_1CILi128EEENS7_ILi112EEENS7_ILi64EEEEEELi64ENS_6half_tEfNS_4arch4Sm80ELb1ELb0ELb1ELb1ELb1ELb1ELb1ELb0EEENS1_21CollectiveEpilogueFwdINS6_IJS8_SA_S9_EEENS6_IJNS7_ILi1EEESI_SI_EEESC_SE_Li128ELb1ELb1ELb0ELb0EEENS1_19SingleTileSchedulerILb1ELb0ELb1ELi128EEEEEEEEEvNT_6ParamsE)
        /*00ec*/ 	.word	0x00000000


	//----- nvinfo : EIATTR_REGCOUNT
	.align		4
.L_50:
        /*00f0*/ 	.byte	0x04, 0x2f
        /*00f2*/ 	.short	(.L_52 - .L_51)
	.align		4
.L_51:
        /*00f4*/ 	.word	index@(_ZN7cutlass13device_kernelIN5flash19enable_sm80_to_sm89INS1_16FlashAttnFwdSm80INS1_25CollectiveMainloopFwdSm80ILi4ELi1ELb0EN4cute5tupleIJNS5_1CILi128EEENS7_ILi112EEENS7_ILi64EEEEEELi64ENS_6half_tEfNS_4arch4Sm80ELb1ELb0ELb1ELb1ELb1ELb0ELb1ELb0EEENS1_21CollectiveEpilogueFwdINS6_IJS8_SA_S9_EEENS6_IJNS7_ILi1EEESI_SI_EEESC_SE_Li128ELb1ELb1ELb0ELb0EEENS1_19SingleTileSchedulerILb1ELb0ELb1ELi128EEEEEEEEEvNT_6ParamsE)
        /*00f8*/ 	.word	0x00000004


	//----- nvinfo : EIATTR_FRAME_SIZE
	.align		4
.L_52:
        /*00fc*/ 	.byte	0x04, 0x11
        /*00fe*/ 	.short	(.L_54 - .L_53)
	.align		4
.L_53:
        /*0100*/ 	.word	index@(_ZN7cutlass13device_kernelIN5flash19enable_sm80_to_sm89INS1_16FlashAttnFwdSm80INS1_25CollectiveMainloopFwdSm80ILi4ELi1ELb0EN4cute5tupleIJNS5_1CILi128EEENS7_ILi112EEENS7_ILi64EEEEEELi64ENS_6half_tEfNS_4arch4Sm80ELb1ELb0ELb1ELb1ELb1ELb0ELb1ELb0EEENS1_21CollectiveEpilogueFwdINS6_IJS8_SA_S9_EEENS6_IJNS7_ILi1EEESI_SI_EEESC_SE_Li128ELb1ELb1ELb0ELb0EEENS1_19SingleTileSchedulerILb1ELb0ELb1ELi128EEEEEEEEEvNT_6ParamsE)
        /*0104*/ 	.word	0x00000000


	//----- nvinfo : EIATTR_REGCOUNT
	.align		4
.L_54:
        /*0108*/ 	.byte	0x04, 0x2f
        /*010a*/ 	.short	(.L_56 - .L_55)
	.align		4
.L_55:
        /*010c*/ 	.word	index@(_ZN7cutlass13device_kernelIN5flash19enable_sm80_to_sm89INS1_16FlashAttnFwdSm80INS1_25CollectiveMainloopFwdSm80ILi4ELi1ELb0EN4cute5tupleIJNS5_1CILi128EEENS7_ILi112EEENS7_ILi64EEEEEELi64ENS_6half_tEfNS_4arch4Sm80ELb1ELb0ELb1ELb0ELb1ELb0ELb1ELb0EEENS1_21CollectiveEpilogueFwdINS6_IJS8_SA_S9_EEENS6_IJNS7_ILi1EEESI_SI_EEESC_SE_Li128ELb0ELb1ELb0ELb0EEENS1_30DynamicPersistentTileSchedulerILi128ELi128ELb0ELb1ELb0EEEEEEEEEvNT_6ParamsE)
        /*0110*/ 	.word	0x00000004


	//----- nvinfo : EIATTR_FRAME_SIZE
	.align		4
.L_56:
        /*0114*/ 	.byte	0x04, 0x11
        /*0116*/ 	.short	(.L_58 - .L_57)
	.align		4
.L_57:
        /*0118*/ 	.word	index@(_ZN7cutlass13device_kernelIN5flash19enable_sm80_to_sm89INS1_16FlashAttnFwdSm80INS1_25CollectiveMainloopFwdSm80ILi4ELi1ELb0EN4cute5tupleIJNS5_1CILi128EEENS7_ILi112EEENS7_ILi64EEEEEELi64ENS_6half_tEfNS_4arch4Sm80ELb1ELb0ELb1ELb0ELb1ELb0ELb1ELb0EEENS1_21CollectiveEpilogueFwdINS6_IJS8_SA_S9_EEENS6_IJNS7_ILi1EEESI_SI_EEESC_SE_Li128ELb0ELb1ELb0ELb0EEENS1_30DynamicPersistentTileSchedulerILi128ELi128ELb0ELb1ELb0EEEEEEEEEvNT_6ParamsE)
        /*011c*/ 	.word	0x00000000


	//----- nvinfo : EIATTR_REGCOUNT
	.align		4
.L_58:
        /*0120*/ 	.byte	0x04, 0x2f
        /*0122*/ 	.short	(.L_60 - .L_59)
	.align		4
.L_59:
        /*0124*/ 	.word	index@(_ZN7cutlass13device_kernelIN5flash19enable_sm80_to_sm89INS1_16FlashAttnFwdSm80INS1_25CollectiveMainloopFwdSm80ILi4ELi1ELb0EN4cute5tupleIJNS5_1CILi128EEENS7_ILi96EEENS7_ILi64EEEEEELi64ENS_6half_tEfNS_4arch4Sm80ELb0ELb1ELb1ELb1ELb1ELb1ELb1ELb0EEENS1_21CollectiveEpilogueFwdINS6_IJS8_SA_S9_EEENS6_IJNS7_ILi1EEESI_SI_EEESC_SE_Li128ELb1ELb1ELb0ELb0EEENS1_19SingleTileSchedulerILb1ELb0ELb1ELi128EEEEEEEEEvNT_6ParamsE)
        /*0128*/ 	.word	0x00000004


	//----- nvinfo : EIATTR_FRAME_SIZE
	.align		4
.L_60:
        /*012c*/ 	.byte	0x04, 0x11
        /*012e*/ 	.short	(.L_62 - .L_61)
	.align		4
.L_61:
        /*0130*/ 	.word	index@(_ZN7cutlass13device_kernelIN5flash19enable_sm80_to_sm89INS1_16FlashAttnFwdSm80INS1_25CollectiveMainloopFwdSm80ILi4ELi1ELb0EN4cute5tupleIJNS5_1CILi128EEENS7_ILi96EEENS7_ILi64EEEEEELi64ENS_6half_tEfNS_4arch4Sm80ELb0ELb1ELb1ELb1ELb1ELb1ELb1ELb0EEENS1_21CollectiveEpilogueFwdINS6_IJS8_SA_S9_EEENS6_IJNS7_ILi1EEESI_SI_EEESC_SE_Li128ELb1ELb1ELb0ELb0EEENS1_19SingleTileSchedulerILb1ELb0ELb1ELi128EEEEEEEEEvNT_6ParamsE)
        /*0134*/ 	.word	0x00000000


	//----- nvinfo : EIATTR_REGCOUNT
	.align		4
.L_62:
        /*0138*/ 	.byte	0x04, 0x2f
        /*013a*/ 	.short	(.L_64 - .L_63)
	.align		4
.L_63:
        /*013c*/ 	.word	index@(_ZN7cutlass13device_kernelIN5flash19enable_sm80_to_sm89INS1_16FlashAttnFwdSm80INS1_25CollectiveMainloopFwdSm80ILi4ELi1ELb0EN4cute5tupleIJNS5_1CILi128EEENS7_ILi96EEENS7_ILi64EEEEEELi64ENS_6half_tEfNS_4arch4Sm80ELb0ELb1ELb1ELb1ELb1ELb0ELb1ELb0EEENS1_21CollectiveEpilogueFwdINS6_IJS8_SA_S9_EEENS6_IJNS7_ILi1EEESI_SI_EEESC_SE_Li128ELb1ELb1ELb0ELb0EEENS1_19SingleTileSchedulerILb1ELb0ELb1ELi128EEEEEEEEEvNT_6ParamsE)
        /*0140*/ 	.word	0x00000004


	//----- nvinfo : EIATTR_FRAME_SIZE
	.align		4
.L_64:
        /*0144*/ 	.byte	0x04, 0x11
        /*0146*/ 	.short	(.L_66 - .L_65)
	.align		4
.L_65:
        /*0148*/ 	.word	index@(_ZN7cutlass13device_kernelIN5flash19enable_sm80_to_sm89INS1_16FlashAttnFwdSm80INS1_25CollectiveMainloopFwdSm80ILi4ELi1ELb0EN4cute5tupleIJNS5_1CILi128EEENS7_ILi96EEENS7_ILi64EEEEEELi64ENS_6half_tEfNS_4arch4Sm80ELb0ELb1ELb1ELb1ELb1ELb0ELb1ELb0EEENS1_21CollectiveEpilogueFwdINS6_IJS8_SA_S9_EEENS6_IJNS7_ILi1EEESI_SI_EEESC_SE_Li128ELb1ELb1ELb0ELb0EEENS1_19SingleTileSchedulerILb1ELb0ELb1ELi128EEEEEEEEEvNT_6ParamsE)
        /*014c*/ 	.word	0x00000000


	//----- nvinfo : EIATTR_REGCOUNT
	.align		4
.L_66:
        /*0150*/ 	.byte	0x04, 0x2f
        /*0152*/ 	.short	(.L_68 - .L_67)
	.align		4
.L_67:
        /*0154*/ 	.word	index@(_ZN7cutlass13device_kernelIN5flash19enable_sm80_to_sm89INS1_16FlashAttnFwdSm80INS1_25CollectiveMainloopFwdSm80ILi4ELi1ELb0EN4cute5tupleIJNS5_1CILi128EEENS7_ILi96EEENS7_ILi64EEEEEELi64ENS_6half_tEfNS_4arch4Sm80ELb0ELb1ELb1ELb0ELb1ELb0ELb1ELb0EEENS1_21CollectiveEpilogueFwdINS6_IJS8_SA_S9_EEENS6_IJNS7_ILi1EEESI_SI_EEESC_SE_Li128ELb0ELb1ELb0ELb0EEENS1_19SingleTileSchedulerILb0ELb0ELb1ELi128EEEEEEEEEvNT_6ParamsE)
        /*0158*/ 	.word	0x00000004


	//----- nvinfo : EIATTR_FRAME_SIZE
	.align		4
.L_68:
        /*015c*/ 	.byte	0x04, 0x11
        /*015e*/ 	.short	(.L_70 - .L_69)
	.align		4
.L_69:
        /*0160*/ 	.word	index@(_ZN7cutlass13device_kernelIN5flash19enable_sm80_to_sm89INS1_16FlashAttnFwdSm80INS1_25CollectiveMainloopFwdSm80ILi4ELi1ELb0EN4cute5tupleIJNS5_1CILi128EEENS7_ILi96EEENS7_ILi64EEEEEELi64ENS_6half_tEfNS_4arch4Sm80ELb0ELb1ELb1ELb0ELb1ELb0ELb1ELb0EEENS1_21CollectiveEpilogueFwdINS6_IJS8_SA_S9_EEENS6_IJNS7_ILi1EEESI_SI_EEESC_SE_Li128ELb0ELb1ELb0ELb0EEENS1_19SingleTileSchedulerILb0ELb0ELb1ELi128EEEEEEEEEvNT_6ParamsE)
        /*0164*/ 	.word	0x00000000


	//----- nvinfo : EIATTR_REGCOUNT
	.align		4
.L_70:
        /*0168*/ 	.byte	0x04, 0x2f
        /*016a*/ 	.short	(.L_72 - .L_71)
	.align		4
.L_71:
        /*016c*/ 	.word	index@(_ZN7cutlass13device_kernelIN5flash19enable_sm80_to_sm89INS1_16FlashAttnFwdSm80INS1_25CollectiveMainloopFwdSm80ILi4ELi1ELb0EN4cute5tupleIJNS5_1CILi128EEENS7_ILi112EEENS7_ILi64EEEEEELi64ENS_6half_tEfNS_4arch4Sm80ELb0ELb0ELb1ELb1ELb1ELb1ELb1ELb0EEENS1_21CollectiveEpilogueFwdINS6_IJS8_SA_S9_EEENS6_IJNS7_ILi1EEESI_SI_EEESC_SE_Li128ELb1ELb1ELb0ELb0EEENS1_19SingleTileSchedulerILb1ELb0ELb1ELi128EEEEEEEEEvNT_6ParamsE)
        /*0170*/ 	.word	0x00000004


	//----- nvinfo : EIATTR_FRAME_SIZE
	.align		4
.L_72:
        /*0174*/ 	.byte	0x04, 0x11
        /*0176*/ 	.short	(.L_74 - .L_73)
	.align		4
.L_73:
        /*0178*/ 	.word	index@(_ZN7cutlass13device_kernelIN5flash19enable_sm80_to_sm89INS1_16FlashAttnFwdSm80INS1_25CollectiveMainloopFwdSm80ILi4ELi1ELb0EN4cute5tupleIJNS5_1CILi128EEENS7_ILi112EEENS7_ILi64EEEEEELi64ENS_6half_tEfNS_4arch4Sm80ELb0ELb0ELb1ELb1ELb1ELb1ELb1ELb0EEENS1_21CollectiveEpilogueFwdINS6_IJS8_SA_S9_EEENS6_IJNS7_ILi1EEESI_SI_EEESC_SE_Li128ELb1ELb1ELb0ELb0EEENS1_19SingleTileSchedulerILb1ELb0ELb1ELi128EEEEEEEEEvNT_6ParamsE)
        /*017c*/ 	.word	0x00000000


	//----- nvinfo : EIATTR_REGCOUNT
	.align		4
.L_74:
        /*0180*/ 	.byte	0x04, 0x2f
        /*0182*/ 	.short	(.L_76 - .L_75)
	.align		4
.L_75:
        /*0184*/ 	.word	index@(_ZN7cutlass13device_kernelIN5flash19enable_sm80_to_sm89INS1_16FlashAttnFwdSm80INS1_25CollectiveMainloopFwdSm80ILi4ELi1ELb0EN4cute5tupleIJNS5_1CILi128EEENS7_ILi112EEENS7_ILi64EEEEEELi64ENS_6half_tEfNS_4arch4Sm80ELb0ELb0ELb1ELb1ELb1ELb0ELb1ELb0EEENS1_21CollectiveEpilogueFwdINS6_IJS8_SA_S9_EEENS6_IJNS7_ILi1EEESI_SI_EEESC_SE_Li128ELb1ELb1ELb0ELb0EEENS1_19SingleTileSchedulerILb1ELb0ELb1ELi128EEEEEEEEEvNT_6ParamsE)
        /*0188*/ 	.word	0x00000004


	//----- nvinfo : EIATTR_FRAME_SIZE
	.align		4
.L_76:
        /*018c*/ 	.byte	0x04, 0x11
        /*018e*/ 	.short	(.L_78 - .L_77)
	.align		4
.L_77:
        /*0190*/ 	.word	index@(_ZN7cutlass13device_kernelIN5flash19enable_sm80_to_sm89INS1_16FlashAttnFwdSm80INS1_25CollectiveMainloopFwdSm80ILi4ELi1ELb0EN4cute5tupleIJNS5_1CILi128EEENS7_ILi112EEENS7_ILi64EEEEEELi64ENS_6half_tEfNS_4arch4Sm80ELb0ELb0ELb1ELb1ELb1ELb0ELb1ELb0EEENS1_21CollectiveEpilogueFwdINS6_IJS8_SA_S9_EEENS6_IJNS7_ILi1EEESI_SI_EEESC_SE_Li128ELb1ELb1ELb0ELb0EEENS1_19SingleTileSchedulerILb1ELb0ELb1ELi128EEEEEEEEEvNT_6ParamsE)
        /*0194*/ 	.word	0x00000000


	//----- nvinfo : EIATTR_REGCOUNT
	.align		4
.L_78:
        /*0198*/ 	.byte	0x04, 0x2f
        /*019a*/ 	.short	(.L_80 - .L_79)
	.align		4
.L_79:
        /*019c*/ 	.word	index@(_ZN7cutlass13device_kernelIN5flash19enable_sm80_to_sm89INS1_16FlashAttnFwdSm80INS1_25CollectiveMainloopFwdSm80ILi4ELi1ELb0EN4cute5tupleIJNS5_1CILi128EEENS7_ILi112EEENS7_ILi64EEEEEELi64ENS_6half_tEfNS_4arch4Sm80ELb0ELb0ELb1ELb0ELb1ELb0ELb1ELb0EEENS1_21CollectiveEpilogueFwdINS6_IJS8_SA_S9_EEENS6_IJNS7_ILi1EEESI_SI_EEESC_SE_Li128ELb0ELb1ELb0ELb0EEENS1_19SingleTileSchedulerILb0ELb0ELb1ELi128EEEEEEEEEvNT_6ParamsE)
        /*01a0*/ 	.word	0x00000004


	//----- nvinfo : EIATTR_FRAME_SIZE
	.align		4
.L_80:
        /*01a4*/ 	.byte	0x04, 0x11
        /*01a6*/ 	.short	(.L_82 - .L_81)
	.align		4
.L_81:
        /*01a8*/ 	.word	index@(_ZN7cutlass13device_kernelIN5flash19enable_sm80_to_sm89INS1_16FlashAttnFwdSm80INS1_25CollectiveMainloopFwdSm80ILi4ELi1ELb0EN4cute5tupleIJNS5_1CILi128EEENS7_ILi112EEENS7_ILi64EEEEEELi64ENS_6half_tEfNS_4arch4Sm80ELb0ELb0ELb1ELb0ELb1ELb0ELb1ELb0EEENS1_21CollectiveEpilogueFwdINS6_IJS8_SA_S9_EEENS6_IJNS7_ILi1EEESI_SI_EEESC_SE_Li128ELb0ELb1ELb0ELb0EEENS1_19SingleTileSchedulerILb0ELb0ELb1ELi128EEEEEEEEEvNT_6ParamsE)
        /*01ac*/ 	.word	0x00000000


	//----- nvinfo : EIATTR_MIN_STACK_SIZE
	.align		4
.L_82:
        /*01b0*/ 	.byte	0x04, 0x12
        /*01b2*/ 	.short	(.L_84 - .L_83)
	.align		4
.L_83:
        /*01b4*/ 	.word	index@(_ZN7cutlass13device_kernelIN5flash19enable_sm80_to_sm89INS1_16FlashAttnFwdSm80INS1_25CollectiveMainloopFwdSm80ILi4ELi1ELb0EN4cute5tupleIJNS5_1CILi128EEENS7_ILi112EEENS7_ILi64EEEEEELi64ENS_6half_tEfNS_4arch4Sm80ELb0ELb0ELb1ELb0ELb1ELb0ELb1ELb0EEENS1_21CollectiveEpilogueFwdINS6_IJS8_SA_S9_EEENS6_IJNS7_ILi1EEESI_SI_EEESC_SE_Li128ELb0ELb1ELb0ELb0EEENS1_19SingleTileSchedulerILb0ELb0ELb1ELi128EEEEEEEEEvNT_6ParamsE)
        /*01b8*/ 	.word	0x00000000


	//----- nvinfo : EIATTR_MIN_STACK_SIZE
	.align		4
.L_84:
        /*01bc*/ 	.byte	0x04, 0x12
        /*01be*/ 	.short	(.L_86 - .L_85)
	.align		4
.L_85:
        /*01c0*/ 	.word	index@(_ZN7cutlass13device_kernelIN5flash19enable_sm80_to_sm89INS1_16FlashAttnFwdSm80INS1_25CollectiveMainloopFwdSm80ILi4ELi1ELb0EN4cute5tupleIJNS5_1CILi128EEENS7_ILi112EEENS7_ILi64EEEEEELi64ENS_6half_tEfNS_4arch4Sm80ELb0ELb0ELb1ELb1ELb1ELb0ELb1ELb0EEENS1_21CollectiveEpilogueFwdINS6_IJS8_SA_S9_EEENS6_IJNS7_ILi1EEESI_SI_EEESC_SE_Li128ELb1ELb1ELb0ELb0EEENS1_19SingleTileSchedulerILb1ELb0ELb1ELi128EEEEEEEEEvNT_6ParamsE)
        /*01c4*/ 	.word	0x00000000


	//----- nvinfo : EIATTR_MIN_STACK_SIZE
	.align		4
.L_86:
        /*01c8*/ 	.byte	0x04, 0x12
        /*01ca*/ 	.short	(.L_88 - .L_87)
	.align		4
.L_87:
        /*01cc*/ 	.word	index@(_ZN7cutlass13device_kernelIN5flash19enable_sm80_to_sm89INS1_16FlashAttnFwdSm80INS1_25CollectiveMainloopFwdSm80ILi4ELi1ELb0EN4cute5tupleIJNS5_1CILi128EEENS7_ILi112EEENS7_ILi64EEEEEELi64ENS_6half_tEfNS_4arch4Sm80ELb0ELb0ELb1ELb1ELb1ELb1ELb1ELb0EEENS1_21CollectiveEpilogueFwdINS6_IJS8_SA_S9_EEENS6_IJNS7_ILi1EEESI_SI_EEESC_SE_Li128ELb1ELb1ELb0ELb0EEENS1_19SingleTileSchedulerILb1ELb0ELb1ELi128EEEEEEEEEvNT_6ParamsE)
        /*01d0*/ 	.word	0x00000000


	//----- nvinfo : EIATTR_MIN_STACK_SIZE
	.align		4
.L_88:
        /*01d4*/ 	.byte	0x04, 0x12
        /*01d6*/ 	.short	(.L_90 - .L_89)
	.align		4
.L_89:
        /*01d8*/ 	.word	index@(_ZN7cutlass13device_kernelIN5flash19enable_sm80_to_sm89INS1_16FlashAttnFwdSm80INS1_25CollectiveMainloopFwdSm80ILi4ELi1ELb0EN4cute5tupleIJNS5_1CILi128EEENS7_ILi96EEENS7_ILi64EEEEEELi64ENS_6half_tEfNS_4arch4Sm80ELb0ELb1ELb1ELb0ELb1ELb0ELb1ELb0EEENS1_21CollectiveEpilogueFwdINS6_IJS8_SA_S9_EEENS6_IJNS7_ILi1EEESI_SI_EEESC_SE_Li128ELb0ELb1ELb0ELb0EEENS1_19SingleTileSchedulerILb0ELb0ELb1ELi128EEEEEEEEEvNT_6ParamsE)
        /*01dc*/ 	.word	0x00000000


	//----- nvinfo : EIATTR_MIN_STACK_SIZE
	.align		4
.L_90:
        /*01e0*/ 	.byte	0x04, 0x12
        /*01e2*/ 	.short	(.L_92 - .L_91)
	.align		4
.L_91:
        /*01e4*/ 	.word	index@(_ZN7cutlass13device_kernelIN5flash19enable_sm80_to_sm89INS1_16FlashAttnFwdSm80INS1_25CollectiveMainloopFwdSm80ILi4ELi1ELb0EN4cute5tupleIJNS5_1CILi128EEENS7_ILi96EEENS7_ILi64EEEEEELi64ENS_6half_tEfNS_4arch4Sm80ELb0ELb1ELb1ELb1ELb1ELb0ELb1ELb0EEENS1_21CollectiveEpilogueFwdINS6_IJS8_SA_S9_EEENS6_IJNS7_ILi1EEESI_SI_EEESC_SE_Li128ELb1ELb1ELb0ELb0EEENS1_19SingleTileSchedulerILb1ELb0ELb1ELi128EEEEEEEEEvNT_6ParamsE)
        /*01e8*/ 	.word	0x00000000


	//----- nvinfo : EIATTR_MIN_STACK_SIZE
	.align		4
.L_92:
        /*01ec*/ 	.byte	0x04, 0x12
        /*01ee*/ 	.short	(.L_94 - .L_93)
	.align		4
.L_93:
        /*01f0*/ 	.word	index@(_ZN7cutlass13device_kernelIN5flash19enable_sm80_to_sm89INS1_16FlashAttnFwdSm80INS1_25CollectiveMainloopFwdSm80ILi4ELi1ELb0EN4cute5tupleIJNS5_1CILi128EEENS7_ILi96EEENS7_ILi64EEEEEELi64ENS_6half_tEfNS_4arch4Sm80ELb0ELb1ELb1ELb1ELb1ELb1ELb1ELb0EEENS1_21CollectiveEpilogueFwdINS6_IJS8_SA_S9_EEENS6_IJNS7_ILi1EEESI_SI_EEESC_SE_Li128ELb1ELb1ELb0ELb0EEENS1_19SingleTileSchedulerILb1ELb0ELb1ELi128EEEEEEEEEvNT_6ParamsE)
        /*01f4*/ 	.word	0x00000000


	//----- nvinfo : EIATTR_MIN_STACK_SIZE
	.align		4
.L_94:
        /*01f8*/ 	.byte	0x04, 0x12
        /*01fa*/ 	.short	(.L_96 - .L_95)
	.align		4
.L_95:
        /*01fc*/ 	.word	index@(_ZN7cutlass13device_kernelIN5flash19enable_sm80_to_sm89INS1_16FlashAttnFwdSm80INS1_25CollectiveMainloopFwdSm80ILi4ELi1ELb0EN4cute5tupleIJNS5_1CILi128EEENS7_ILi112EEENS7_ILi64EEEEEELi64ENS_6half_tEfNS_4arch4Sm80ELb1ELb0ELb1ELb0ELb1ELb0ELb1ELb0EEENS1_21CollectiveEpilogueFwdINS6_IJS8_SA_S9_EEENS6_IJNS7_ILi1EEESI_SI_EEESC_SE_Li128ELb0ELb1ELb0ELb0EEENS1_30DynamicPersistentTileSchedulerILi128ELi128ELb0ELb1ELb0EEEEEEEEEvNT_6ParamsE)
        /*0200*/ 	.word	0x00000000


	//----- nvinfo : EIATTR_MIN_STACK_SIZE
	.align		4
.L_96:
        /*0204*/ 	.byte	0x04, 0x12
        /*0206*/ 	.short	(.L_98 - .L_97)
	.align		4
.L_97:
        /*0208*/ 	.word	index@(_ZN7cutlass13device_kernelIN5flash19enable_sm80_to_sm89INS1_16FlashAttnFwdSm80INS1_25CollectiveMainloopFwdSm80ILi4ELi1ELb0EN4cute5tupleIJNS5_1CILi128EEENS7_ILi112EEENS7_ILi64EEEEEELi64ENS_6half_tEfNS_4arch4Sm80ELb1ELb0ELb1ELb1ELb1ELb0ELb1ELb0EEENS1_21CollectiveEpilogueFwdINS6_IJS8_SA_S9_EEENS6_IJNS7_ILi1EEESI_SI_EEESC_SE_Li128ELb1ELb1ELb0ELb0EEENS1_19SingleTileSchedulerILb1ELb0ELb1ELi128EEEEEEEEEvNT_6ParamsE)
        /*020c*/ 	.word	0x00000000


	//----- nvinfo : EIATTR_MIN_STACK_SIZE
	.align		4
.L_98:
        /*0210*/ 	.byte	0x04, 0x12
        /*0212*/ 	.short	(.L_100 - .L_99)
	.align		4
.L_99:
        /*0214*/ 	.word	index@(_ZN7cutlass13device_kernelIN5flash19enable_sm80_to_sm89INS1_16FlashAttnFwdSm80INS1_25CollectiveMainloopFwdSm80ILi4ELi1ELb0EN4cute5tupleIJNS5_1CILi128EEENS7_ILi112EEENS7_ILi64EEEEEELi64ENS_6half_tEfNS_4arch4Sm80ELb1ELb0ELb1ELb1ELb1ELb1ELb1ELb0EEENS1_21CollectiveEpilogueFwdINS6_IJS8_SA_S9_EEENS6_IJNS7_ILi1EEESI_SI_EEESC_SE_Li128ELb1ELb1ELb0ELb0EEENS1_19SingleTileSchedulerILb1ELb0ELb1ELi128EEEEEEEEEvNT_6ParamsE)
        /*0218*/ 	.word	0x00000000


	//----- nvinfo : EIATTR_MIN_STACK_SIZE
	.align		4
.L_100:
        /*021c*/ 	.byte	0x04, 0x12
        /*021e*/ 	.short	(.L_102 - .L_101)
	.align		4
.L_101:
        /*0220*/ 	.word	index@(_ZN7cutlass13device_kernelIN5flash19enable_sm80_to_sm89INS1_16FlashAttnFwdSm80INS1_25CollectiveMainloopFwdSm80ILi4ELi1ELb0EN4cute5tupleIJNS5_1CILi128EEENS7_ILi112EEENS7_ILi64EEEEEELi64ENS_6half_tEfNS_4arch4Sm80ELb0ELb0ELb0ELb0ELb1ELb0ELb1ELb0EEENS1_21CollectiveEpilogueFwdINS6_IJS8_SA_S9_EEENS6_IJNS7_ILi1EEESI_SI_EEESC_SE_Li128ELb0ELb1ELb0ELb0EEENS1_19SingleTileSchedulerILb0ELb0ELb1ELi128EEEEEEEEEvNT_6ParamsE)
        /*0224*/ 	.word	0x00000000


	//----- nvinfo : EIATTR_MIN_STACK_SIZE
	.align		4
.L_102:
        /*0228*/ 	.byte	0x04, 0x12
        /*022a*/ 	.short	(.L_104 - .L_103)
	.align		4
.L_103:
        /*022c*/ 	.word	index@(_ZN7cutlass13device_kernelIN5flash19enable_sm80_to_sm89INS1_16FlashAttnFwdSm80INS1_25CollectiveMainloopFwdSm80ILi4ELi1ELb0EN4cute5tupleIJNS5_1CILi128EEENS7_ILi112EEENS7_ILi64EEEEEELi64ENS_6half_tEfNS_4arch4Sm80ELb0ELb0ELb0ELb1ELb1ELb0ELb1ELb0EEENS1_21CollectiveEpilogueFwdINS6_IJS8_SA_S9_EEENS6_IJNS7_ILi1EEESI_SI_EEESC_SE_Li128ELb1ELb1ELb0ELb0EEENS1_19SingleTileSchedulerILb1ELb0ELb1ELi128EEEEEEEEEvNT_6ParamsE)
        /*0230*/ 	.word	0x00000000


	//----- nvinfo : EIATTR_MIN_STACK_SIZE
	.align		4
.L_104:
        /*0234*/ 	.byte	0x04, 0x12
        /*0236*/ 	.short	(.L_106 - .L_105)
	.align		4
.L_105:
        /*0238*/ 	.word	index@(_ZN7cutlass13device_kernelIN5flash19enable_sm80_to_sm89INS1_16FlashAttnFwdSm80INS1_25CollectiveMainloopFwdSm80ILi4ELi1ELb0EN4cute5tupleIJNS5_1CILi128EEENS7_ILi112EEENS7_ILi64EEEEEELi64ENS_6half_tEfNS_4arch4Sm80ELb0ELb0ELb0ELb1ELb1ELb1ELb1ELb0EEENS1_21CollectiveEpilogueFwdINS6_IJS8_SA_S9_EEENS6_IJNS7_ILi1EEESI_SI_EEESC_SE_Li128ELb1ELb1ELb0ELb0EEENS1_19SingleTileSchedulerILb1ELb0ELb1ELi128EEEEEEEEEvNT_6ParamsE)
        /*023c*/ 	.word	0x00000000


	//----- nvinfo : EIATTR_MIN_STACK_SIZE
	.align		4
.L_106:
        /*0240*/ 	.byte	0x04, 0x12
        /*0242*/ 	.short	(.L_108 - .L_107)
	.align		4
.L_107:
        /*0244*/ 	.word	index@(_ZN7cutlass13device_kernelIN5flash19enable_sm80_to_sm89INS1_16FlashAttnFwdSm80INS1_25CollectiveMainloopFwdSm80ILi4ELi1ELb0EN4cute5tupleIJNS5_1CILi128EEENS7_ILi96EEENS7_ILi64EEEEEELi64ENS_6half_tEfNS_4arch4Sm80ELb0ELb1ELb0ELb0ELb1ELb0ELb1ELb0EEENS1_21CollectiveEpilogueFwdINS6_IJS8_SA_S9_EEENS6_IJNS7_ILi1EEESI_SI_EEESC_SE_Li128ELb0ELb1ELb0ELb0EEENS1_19SingleTileSchedulerILb0ELb0ELb1ELi128EEEEEEEEEvNT_6ParamsE)
        /*0248*/ 	.word	0x00000000


	//----- nvinfo : EIATTR_MIN_STACK_SIZE
	.align		4
.L_108:
        /*024c*/ 	.byte	0x04, 0x12
        /*024e*/ 	.short	(.L_110 - .L_109)
	.align		4
.L_109:
        /*0250*/ 	.word	index@(_ZN7cutlass13device_kernelIN5flash19enable_sm80_to_sm89INS1_16FlashAttnFwdSm80INS1_25CollectiveMainloopFwdSm80ILi4ELi1ELb0EN4cute5tupleIJNS5_1CILi128EEENS7_ILi96EEENS7_ILi64EEEEEELi64ENS_6half_tEfNS_4arch4Sm80ELb0ELb1ELb0ELb1ELb1ELb0ELb1ELb0EEENS1_21CollectiveEpilogueFwdINS6_IJS8_SA_S9_EEENS6_IJNS7_ILi1EEESI_SI_EEESC_SE_Li128ELb1ELb1ELb0ELb0EEENS1_19SingleTileSchedulerILb1ELb0ELb1ELi128EEEEEEEEEvNT_6ParamsE)
        /*0254*/ 	.word	0x00000000


	//----- nvinfo : EIATTR_MIN_STACK_SIZE
	.align		4
.L_110:
        /*0258*/ 	.byte	0x04, 0x12
        /*025a*/ 	.short	(.L_112 - .L_111)
	.align		4
.L_111:
        /*025c*/ 	.word	index@(_ZN7cutlass13device_kernelIN5flash19enable_sm80_to_sm89INS1_16FlashAttnFwdSm80INS1_25CollectiveMainloopFwdSm80ILi4ELi1ELb0EN4cute5tupleIJNS5_1CILi128EEENS7_ILi96EEENS7_ILi64EEEEEELi64ENS_6half_tEfNS_4arch4Sm80ELb0ELb1ELb0ELb1ELb1ELb1ELb1ELb0EEENS1_21CollectiveEpilogueFwdINS6_IJS8_SA_S9_EEENS6_IJNS7_ILi1EEESI_SI_EEESC_SE_Li128ELb1ELb1ELb0ELb0EEENS1_19SingleTileSchedulerILb1ELb0ELb1ELi128EEEEEEEEEvNT_6ParamsE)
        /*0260*/ 	.word	0x00000000


	//----- nvinfo : EIATTR_MIN_STACK_SIZE
	.align		4
.L_112:
        /*0264*/ 	.byte	0x04, 0x12
        /*0266*/ 	.short	(.L_114 - .L_113)
	.align		4
.L_113:
        /*0268*/ 	.word	index@(_ZN7cutlass13device_kernelIN5flash19enable_sm80_to_sm89INS1_16FlashAttnFwdSm80INS1_25CollectiveMainloopFwdSm80ILi4ELi1ELb0EN4cute5tupleIJNS5_1CILi128EEENS7_ILi112EEENS7_ILi64EEEEEELi64ENS_6half_tEfNS_4arch4Sm80ELb1ELb0ELb0ELb0ELb1ELb0ELb1ELb0EEENS1_21CollectiveEpilogueFwdINS6_IJS8_SA_S9_EEENS6_IJNS7_ILi1EEESI_SI_EEESC_SE_Li128ELb0ELb1ELb0ELb0EEENS1_30DynamicPersistentTileSchedulerILi128ELi128ELb0ELb1ELb0EEEEEEEEEvNT_6ParamsE)
        /*026c*/ 	.word	0x00000000


	//----- nvinfo : EIATTR_MIN_STACK_SIZE
	.align		4
.L_114:
        /*0270*/ 	.byte	0x04, 0x12
        /*0272*/ 	.short	(.L_116 - .L_115)
	.align		4
.L_115:
        /*0274*/ 	.word	index@(_ZN7cutlass13device_kernelIN5flash19enable_sm80_to_sm89INS1_16FlashAttnFwdSm80INS1_25CollectiveMainloopFwdSm80ILi4ELi1ELb0EN4cute5tupleIJNS5_1CILi128EEENS7_ILi112EEENS7_ILi64EEEEEELi64ENS_6half_tEfNS_4arch4Sm80ELb1ELb0ELb0ELb1ELb1ELb0ELb1ELb0EEENS1_21CollectiveEpilogueFwdINS6_IJS8_SA_S9_EEENS6_IJNS7_ILi1EEESI_SI_EEESC_SE_Li128ELb1ELb1ELb0ELb0EEENS1_19SingleTileSchedulerILb1ELb0ELb1ELi128EEEEEEEEEvNT_6ParamsE)
        /*0278*/ 	.word	0x00000000


	//----- nvinfo : EIATTR_MIN_STACK_SIZE
	.align		4
.L_116:
        /*027c*/ 	.byte	0x04, 0x12
        /*027e*/ 	.short	(.L_118 - .L_117)
	.align		4
.L_117:
        /*0280*/ 	.word	index@(_ZN7cutlass13device_kernelIN5flash19enable_sm80_to_sm89INS1_16FlashAttnFwdSm80INS1_25CollectiveMainloopFwdSm80ILi4ELi1ELb0EN4cute5tupleIJNS5_1CILi128EEENS7_ILi112EEENS7_ILi64EEEEEELi64ENS_6half_tEfNS_4arch4Sm80ELb1ELb0ELb0ELb1ELb1ELb1ELb1ELb0EEENS1_21CollectiveEpilogueFwdINS6_IJS8_SA_S9_EEENS6_IJNS7_ILi1EEESI_SI_EEESC_SE_Li128ELb1ELb1ELb0ELb0EEENS1_19SingleTileSchedulerILb1ELb0ELb1ELi128EEEEEEEEEvNT_6ParamsE)
        /*0284*/ 	.word	0x00000000
.L_118:


//--------------------- .nv.compat                --------------------------
	.section	.nv.compat,"",@"SHT_CUDA_COMPAT_INFO"
	.align	4
        /*0000*/ 	.byte	0x02, 0x09, 0x01, 0x00, 0x02, 0x02, 0x01, 0x00, 0x02, 0x05, 0x05, 0x00, 0x03, 0x07, 0x01, 0x01
        /*0010*/ 	.byte	0x02, 0x03, 0x00, 0x00, 0x02, 0x06, 0x01, 0x00, 0x04, 0x0b, 0x08, 0x00, 0x00, 0x00, 0x00, 0x00
        /*0020*/ 	.byte	0x00, 0x00, 0x00, 0x00


//--------------------- .nv.info._ZN7cutlass13device_kernelIN5flash19enable_sm80_to_sm89INS1_16FlashAttnFwdSm80INS1_25CollectiveMainloopFwdSm80ILi4ELi1ELb0EN4cute5tupleIJNS5_1CILi128EEENS7_ILi112EEENS7_ILi64EEEEEELi64ENS_6half_tEfNS_4arch4Sm80ELb0ELb0ELb1ELb0ELb1ELb0ELb1ELb0EEENS1_21CollectiveEpilogueFwdINS6_IJS8_SA_S9_EEENS6_IJNS7_ILi1EEESI_SI_EEESC_SE_Li128ELb0ELb1ELb0ELb0EEENS1_19SingleTileSchedulerILb0ELb0ELb1ELi128EEEEEEEEEvNT_6ParamsE --------------------------
	.section	.nv.info._ZN7cutlass13device_kernelIN5flash19enable_sm80_to_sm89INS1_16FlashAttnFwdSm80INS1_25CollectiveMainloopFwdSm80ILi4ELi1ELb0EN4cute5tupleIJNS5_1CILi128EEENS7_ILi112EEENS7_ILi64EEEEEELi64ENS_6half_tEfNS_4arch4Sm80ELb0ELb0ELb1ELb0ELb1ELb0ELb1ELb0EEENS1_21CollectiveEpilogueFwdINS6_IJS8_SA_S9_EEENS6_IJNS7_ILi1EEESI_SI_EEESC_SE_Li128ELb0ELb1ELb0ELb0EEENS1_19SingleTileSchedulerILb0ELb0ELb1ELi128EEEEEEEEEvNT_6ParamsE,"",@"SHT_CUDA_INFO"
	.sectionflags	@""
	.align	4


	//----- nvinfo : EIATTR_CUDA_API_VERSION
	.align		4
        /*0000*/ 	.byte	0x04, 0x37
        /*0002*/ 	.short	(.L_120 - .L_119)
.L_119:
        /*0004*/ 	.word	0x00000082


	//----- nvinfo : EIATTR_KPARAM_INFO
	.align		4
.L_120:
        /*0008*/ 	.byte	0x04, 0x17
        /*000a*/ 	.short	(.L_122 - .L_121)
.L_121:
        /*000c*/ 	.word	0x00000000
        /*0010*/ 	.short	0x0000
        /*0012*/ 	.short	0x0000
        /*0014*/ 	.byte	0x00, 0xf0, 0x61, 0x10


	//----- nvinfo : EIATTR_SPARSE_MMA_MASK
	.align		4
.L_122:
        /*0018*/ 	.byte	0x03, 0x50
        /*001a*/ 	.short	0x0000


	//----- nvinfo : EIATTR_MAXREG_COUNT
	.align		4
        /*001c*/ 	.byte	0x03, 0x1b
        /*001e*/ 	.short	0x00ff


	//----- nvinfo : EIATTR_MERCURY_ISA_VERSION
	.align		4
        /*0020*/ 	.byte	0x03, 0x5f
        /*0022*/ 	.short	0x0101


	//----- nvinfo : EIATTR_EXIT_INSTR_OFFSETS
	.align		4
        /*0024*/ 	.byte	0x04, 0x1c
        /*0026*/ 	.short	(.L_124 - .L_123)


	//   ....[0]....
.L_123:
        /*0028*/ 	.word	0x00000010


	//----- nvinfo : EIATTR_MAX_THREADS
	.align		4
.L_124:
        /*002c*/ 	.byte	0x04, 0x05
        /*002e*/ 	.short	(.L_126 - .L_125)
.L_125:
        /*0030*/ 	.word	0x00000080
        /*0034*/ 	.word	0x00000001
        /*0038*/ 	.word	0x00000001


	//----- nvinfo : EIATTR_CBANK_PARAM_SIZE
	.align		4
.L_126:
        /*003c*/ 	.byte	0x03, 0x19
        /*003e*/ 	.short	0x0418


	//----- nvinfo : EIATTR_PARAM_CBANK
	.align		4
        /*0040*/ 	.byte	0x04, 0x0a
        /*0042*/ 	.short	(.L_128 - .L_127)
	.align		4
.L_127:
        /*0044*/ 	.word	index@(.nv.constant0._ZN7cutlass13device_kernelIN5flash19enable_sm80_to_sm89INS1_16FlashAttnFwdSm80INS1_25CollectiveMainloopFwdSm80ILi4ELi1ELb0EN4cute5tupleIJNS5_1CILi128EEENS7_ILi112EEENS7_ILi64EEEEEELi64ENS_6half_tEfNS_4arch4Sm80ELb0ELb0ELb1ELb0ELb1ELb0ELb1ELb0EEENS1_21CollectiveEpilogueFwdINS6_IJS8_SA_S9_EEENS6_IJNS7_ILi1EEESI_SI_EEESC_SE_Li128ELb0ELb1ELb0ELb0EEENS1_19SingleTileSchedulerILb0ELb0ELb1ELi128EEEEEEEEEvNT_6ParamsE)
        /*0048*/ 	.short	0x0210
        /*004a*/ 	.short	0x0418


	//----- nvinfo : EIATTR_SW_WAR
	.align		4
.L_128:
        /*004c*/ 	.byte	0x04, 0x36
        /*004e*/ 	.short	(.L_130 - .L_129)
.L_129:
        /*0050*/ 	.word	0x00000008
.L_130:


//--------------------- .nv.info._ZN7cutlass13device_kernelIN5flash19enable_sm80_to_sm89INS1_16FlashAttnFwdSm80INS1_25CollectiveMainloopFwdSm80ILi4ELi1ELb0EN4cute5tupleIJNS5_1CILi128EEENS7_ILi112EEENS7_ILi64EEEEEELi64ENS_6half_tEfNS_4arch4Sm80ELb0ELb0ELb1ELb1ELb1ELb0ELb1ELb0EEENS1_21CollectiveEpilogueFwdINS6_IJS8_SA_S9_EEENS6_IJNS7_ILi1EEESI_SI_EEESC_SE_Li128ELb1ELb1ELb0ELb0EEENS1_19SingleTileSchedulerILb1ELb0ELb1ELi128EEEEEEEEEvNT_6ParamsE --------------------------
	.section	.nv.info._ZN7cutlass13device_kernelIN5flash19enable_sm80_to_sm89INS1_16FlashAttnFwdSm80INS1_25CollectiveMainloopFwdSm80ILi4ELi1ELb0EN4cute5tupleIJNS5_1CILi128EEENS7_ILi112EEENS7_ILi64EEEEEELi64ENS_6half_tEfNS_4arch4Sm80ELb0ELb0ELb1ELb1ELb1ELb0ELb1ELb0EEENS1_21CollectiveEpilogueFwdINS6_IJS8_SA_S9_EEENS6_IJNS7_ILi1EEESI_SI_EEESC_SE_Li128ELb1ELb1ELb0ELb0EEENS1_19SingleTileSchedulerILb1ELb0ELb1ELi128EEEEEEEEEvNT_6ParamsE,"",@"SHT_CUDA_INFO"
	.sectionflags	@""
	.align	4


	//----- nvinfo : EIATTR_CUDA_API_VERSION
	.align		4
        /*0000*/ 	.byte	0x04, 0x37
        /*0002*/ 	.short	(.L_132 - .L_131)
.L_131:
        /*0004*/ 	.word	0x00000082


	//----- nvinfo : EIATTR_KPARAM_INFO
	.align		4
.L_132:
        /*0008*/ 	.byte	0x04, 0x17
        /*000a*/ 	.short	(.L_134 - .L_133)
.L_133:
        /*000c*/ 	.word	0x00000000
        /*0010*/ 	.short	0x0000
        /*0012*/ 	.short	0x0000
        /*0014*/ 	.byte	0x00, 0xf0, 0x61, 0x10


	//----- nvinfo : EIATTR_SPARSE_MMA_MASK
	.align		4
.L_134:
        /*0018*/ 	.byte	0x03, 0x50
        /*001a*/ 	.short	0x0000


	//----- nvinfo : EIATTR_MAXREG_COUNT
	.align		4
        /*001c*/ 	.byte	0x03, 0x1b
        /*001e*/ 	.short	0x00ff


	//----- nvinfo : EIATTR_MERCURY_ISA_VERSION
	.align		4
        /*0020*/ 	.byte	0x03, 0x5f
        /*0022*/ 	.short	0x0101


	//----- nvinfo : EIATTR_EXIT_INSTR_OFFSETS
	.align		4
        /*0024*/ 	.byte	0x04, 0x1c
        /*0026*/ 	.short	(.L_136 - .L_135)


	//   ....[0]....
.L_135:
        /*0028*/ 	.word	0x00000010


	//----- nvinfo : EIATTR_MAX_THREADS
	.align		4
.L_136:
        /*002c*/ 	.byte	0x04, 0x05
        /*002e*/ 	.short	(.L_138 - .L_137)
.L_137:
        /*0030*/ 	.word	0x00000080
        /*0034*/ 	.word	0x00000001
        /*0038*/ 	.word	0x00000001


	//----- nvinfo : EIATTR_CBANK_PARAM_SIZE
	.align		4
.L_138:
        /*003c*/ 	.byte	0x03, 0x19
        /*003e*/ 	.short	0x0418


	//----- nvinfo : EIATTR_PARAM_CBANK
	.align		4
        /*0040*/ 	.byte	0x04, 0x0a
        /*0042*/ 	.short	(.L_140 - .L_139)
	.align		4
.L_139:
        /*0044*/ 	.word	index@(.nv.constant0._ZN7cutlass13device_kernelIN5flash19enable_sm80_to_sm89INS1_16FlashAttnFwdSm80INS1_25CollectiveMainloopFwdSm80ILi4ELi1ELb0EN4cute5tupleIJNS5_1CILi128EEENS7_ILi112EEENS7_ILi64EEEEEELi64ENS_6half_tEfNS_4arch4Sm80ELb0ELb0ELb1ELb1ELb1ELb0ELb1ELb0EEENS1_21CollectiveEpilogueFwdINS6_IJS8_SA_S9_EEENS6_IJNS7_ILi1EEESI_SI_EEESC_SE_Li128ELb1ELb1ELb0ELb0EEENS1_19SingleTileSchedulerILb1ELb0ELb1ELi128EEEEEEEEEvNT_6ParamsE)
        /*0048*/ 	.short	0x0210
        /*004a*/ 	.short	0x0418


	//----- nvinfo : EIATTR_SW_WAR
	.align		4
.L_140:
        /*004c*/ 	.byte	0x04, 0x36
        /*004e*/ 	.short	(.L_142 - .L_141)
.L_141:
        /*0050*/ 	.word	0x00000008
.L_142:


//--------------------- .nv.info._ZN7cutlass13device_kernelIN5flash19enable_sm80_to_sm89INS1_16FlashAttnFwdSm80INS1_25CollectiveMainloopFwdSm80ILi4ELi1ELb0EN4cute5tupleIJNS5_1CILi128EEENS7_ILi112EEENS7_ILi64EEEEEELi64ENS_6half_tEfNS_4arch4Sm80ELb0ELb0ELb1ELb1ELb1ELb1ELb1ELb0EEENS1_21CollectiveEpilogueFwdINS6_IJS8_SA_S9_EEENS6_IJNS7_ILi1EEESI_SI_EEESC_SE_Li128ELb1ELb1ELb0ELb0EEENS1_19SingleTileSchedulerILb1ELb0ELb1ELi128EEEEEEEEEvNT_6ParamsE --------------------------
	.section	.nv.info._ZN7cutlass13device_kernelIN5flash19enable_sm80_to_sm89INS1_16FlashAttnFwdSm80INS1_25CollectiveMainloopFwdSm80ILi4ELi1ELb0EN4cute5tupleIJNS5_1CILi128EEENS7_ILi112EEENS7_ILi64EEEEEELi64ENS_6half_tEfNS_4arch4Sm80ELb0ELb0ELb1ELb1ELb1ELb1ELb1ELb0EEENS1_21CollectiveEpilogueFwdINS6_IJS8_SA_S9_EEENS6_IJNS7_ILi1EEESI_SI_EEESC_SE_Li128ELb1ELb1ELb0ELb0EEENS1_19SingleTileSchedulerILb1ELb0ELb1ELi128EEEEEEEEEvNT_6ParamsE,"",@"SHT_CUDA_INFO"
	.sectionflags	@""
	.align	4


	//----- nvinfo : EIATTR_CUDA_API_VERSION
	.align		4
        /*0000*/ 	.byte	0x04, 0x37
        /*0002*/ 	.short	(.L_144 - .L_143)
.L_143:
        /*0004*/ 	.word	0x00000082


	//----- nvinfo : EIATTR_KPARAM_INFO
	.align		4
.L_144:
        /*0008*/ 	.byte	0x04, 0x17
        /*000a*/ 	.short	(.L_146 - .L_145)
.L_145:
        /*000c*/ 	.word	0x00000000
        /*0010*/ 	.short	0x0000
        /*0012*/ 	.short	0x0000
        /*0014*/ 	.byte	0x00, 0xf0, 0x61, 0x10


	//----- nvinfo : EIATTR_SPARSE_MMA_MASK
	.align		4
.L_146:
        /*0018*/ 	.byte	0x03, 0x50
        /*001a*/ 	.short	0x0000


	//----- nvinfo : EIATTR_MAXREG_COUNT
	.align		4
        /*001c*/ 	.byte	0x03, 0x1b
        /*001e*/ 	.short	0x00ff


	//----- nvinfo : EIATTR_MERCURY_ISA_VERSION
	.align		4
        /*0020*/ 	.byte	0x03, 0x5f
        /*0022*/ 	.short	0x0101


	//----- nvinfo : EIATTR_EXIT_INSTR_OFFSETS
	.align		4
        /*0024*/ 	.byte	0x04, 0x1c
        /*0026*/ 	.short	(.L_148 - .L_147)


	//   ....[0]....
.L_147:
        /*0028*/ 	.word	0x00000010


	//----- nvinfo : EIATTR_MAX_THREADS
	.align		4
.L_148:
        /*002c*/ 	.byte	0x04, 0x05
        /*002e*/ 	.short	(.L_150 - .L_149)
.L_149:
        /*0030*/ 	.word	0x00000080
        /*0034*/ 	.word	0x00000001
        /*0038*/ 	.word	0x00000001


	//----- nvinfo : EIATTR_CBANK_PARAM_SIZE
	.align		4
.L_150:
        /*003c*/ 	.byte	0x03, 0x19
        /*003e*/ 	.short	0x0418


	//----- nvinfo : EIATTR_PARAM_CBANK
	.align		4
        /*0040*/ 	.byte	0x04, 0x0a
        /*0042*/ 	.short	(.L_152 - .L_151)
	.align		4
.L_151:
        /*0044*/ 	.word	index@(.nv.constant0._ZN7cutlass13device_kernelIN5flash19enable_sm80_to_sm89INS1_16FlashAttnFwdSm80INS1_25CollectiveMainloopFwdSm80ILi4ELi1ELb0EN4cute5tupleIJNS5_1CILi128EEENS7_ILi112EEENS7_ILi64EEEEEELi64ENS_6half_tEfNS_4arch4Sm80ELb0ELb0ELb1ELb1ELb1ELb1ELb1ELb0EEENS1_21CollectiveEpilogueFwdINS6_IJS8_SA_S9_EEENS6_IJNS7_ILi1EEESI_SI_EEESC_SE_Li128ELb1ELb1ELb0ELb0EEENS1_19SingleTileSchedulerILb1ELb0ELb1ELi128EEEEEEEEEvNT_6ParamsE)
        /*0048*/ 	.short	0x0210
        /*004a*/ 	.short	0x0418


	//----- nvinfo : EIATTR_SW_WAR
	.align		4
.L_152:
        /*004c*/ 	.byte	0x04, 0x36
        /*004e*/ 	.short	(.L_154 - .L_153)
.L_153:
        /*0050*/ 	.word	0x00000008
.L_154:


//--------------------- .nv.info._ZN7cutlass13device_kernelIN5flash19enable_sm80_to_sm89INS1_16FlashAttnFwdSm80INS1_25CollectiveMainloopFwdSm80ILi4ELi1ELb0EN4cute5tupleIJNS5_1CILi128EEENS7_ILi96EEENS7_ILi64EEEEEELi64ENS_6half_tEfNS_4arch4Sm80ELb0ELb1ELb1ELb0ELb1ELb0ELb1ELb0EEENS1_21CollectiveEpilogueFwdINS6_IJS8_SA_S9_EEENS6_IJNS7_ILi1EEESI_SI_EEESC_SE_Li128ELb0ELb1ELb0ELb0EEENS1_19SingleTileSchedulerILb0ELb0ELb1ELi128EEEEEEEEEvNT_6ParamsE --------------------------
	.section	.nv.info._ZN7cutlass13device_kernelIN5flash19enable_sm80_to_sm89INS1_16FlashAttnFwdSm80INS1_25CollectiveMainloopFwdSm80ILi4ELi1ELb0EN4cute5tupleIJNS5_1CILi128EEENS7_ILi96EEENS7_ILi64EEEEEELi64ENS_6half_tEfNS_4arch4Sm80ELb0ELb1ELb1ELb0ELb1ELb0ELb1ELb0EEENS1_21CollectiveEpilogueFwdINS6_IJS8_SA_S9_EEENS6_IJNS7_ILi1EEESI_SI_EEESC_SE_Li128ELb0ELb1ELb0ELb0EEENS1_19SingleTileSchedulerILb0ELb0ELb1ELi128EEEEEEEEEvNT_6ParamsE,"",@"SHT_CUDA_INFO"
	.sectionflags	@""
	.align	4


	//----- nvinfo : EIATTR_CUDA_API_VERSION
	.align		4
        /*0000*/ 	.byte	0x04, 0x37
        /*0002*/ 	.short	(.L_156 - .L_155)
.L_155:
        /*0004*/ 	.word	0x00000082


	//----- nvinfo : EIATTR_KPARAM_INFO
	.align		4
.L_156:
        /*0008*/ 	.byte	0x04, 0x17
        /*000a*/ 	.short	(.L_158 - .L_157)
.L_157:
        /*000c*/ 	.word	0x00000000
        /*0010*/ 	.short	0x0000
        /*0012*/ 	.short	0x0000
        /*0014*/ 	.byte	0x00, 0xf0, 0x61, 0x10


	//----- nvinfo : EIATTR_SPARSE_MMA_MASK
	.align		4
.L_158:
        /*0018*/ 	.byte	0x03, 0x50
        /*001a*/ 	.short	0x0000


	//----- nvinfo : EIATTR_MAXREG_COUNT
	.align		4
        /*001c*/ 	.byte	0x03, 0x1b
        /*001e*/ 	.short	0x00ff


	//----- nvinfo : EIATTR_MERCURY_ISA_VERSION
	.align		4
        /*0020*/ 	.byte	0x03, 0x5f
        /*0022*/ 	.short	0x0101


	//----- nvinfo : EIATTR_EXIT_INSTR_OFFSETS
	.align		4
        /*0024*/ 	.byte	0x04, 0x1c
        /*0026*/ 	.short	(.L_160 - .L_159)


	//   ....[0]....
.L_159:
        /*0028*/ 	.word	0x00000010


	//----- nvinfo : EIATTR_MAX_THREADS
	.align		4
.L_160:
        /*002c*/ 	.byte	0x04, 0x05
        /*002e*/ 	.short	(.L_162 - .L_161)
.L_161:
        /*0030*/ 	.word	0x00000080
        /*0034*/ 	.word	0x00000001
        /*0038*/ 	.word	0x00000001


	//----- nvinfo : EIATTR_CBANK_PARAM_SIZE
	.align		4
.L_162:
        /*003c*/ 	.byte	0x03, 0x19
        /*003e*/ 	.short	0x0418


	//----- nvinfo : EIATTR_PARAM_CBANK
	.align		4
        /*0040*/ 	.byte	0x04, 0x0a
        /*0042*/ 	.short	(.L_164 - .L_163)
	.align		4
.L_163:
        /*0044*/ 	.word	index@(.nv.constant0._ZN7cutlass13device_kernelIN5flash19enable_sm80_to_sm89INS1_16FlashAttnFwdSm80INS1_25CollectiveMainloopFwdSm80ILi4ELi1ELb0EN4cute5tupleIJNS5_1CILi128EEENS7_ILi96EEENS7_ILi64EEEEEELi64ENS_6half_tEfNS_4arch4Sm80ELb0ELb1ELb1ELb0ELb1ELb0ELb1ELb0EEENS1_21CollectiveEpilogueFwdINS6_IJS8_SA_S9_EEENS6_IJNS7_ILi1EEESI_SI_EEESC_SE_Li128ELb0ELb1ELb0ELb0EEENS1_19SingleTileSchedulerILb0ELb0ELb1ELi128EEEEEEEEEvNT_6ParamsE)
        /*0048*/ 	.short	0x0210
        /*004a*/ 	.short	0x0418


	//----- nvinfo : EIATTR_SW_WAR
	.align		4
.L_164:
        /*004c*/ 	.byte	0x04, 0x36
        /*004e*/ 	.short	(.L_166 - .L_165)
.L_165:
        /*0050*/ 	.word	0x00000008
.L_166:


//--------------------- .nv.info._ZN7cutlass13device_kernelIN5flash19enable_sm80_to_sm89INS1_16FlashAttnFwdSm80INS1_25CollectiveMainloopFwdSm80ILi4ELi1ELb0EN4cute5tupleIJNS5_1CILi128EEENS7_ILi96EEENS7_ILi64EEEEEELi64ENS_6half_tEfNS_4arch4Sm80ELb0ELb1ELb1ELb1ELb1ELb0ELb1ELb0EEENS1_21CollectiveEpilogueFwdINS6_IJS8_SA_S9_EEENS6_IJNS7_ILi1EEESI_SI_EEESC_SE_Li128ELb1ELb1ELb0ELb0EEENS1_19SingleTileSchedulerILb1ELb0ELb1ELi128EEEEEEEEEvNT_6ParamsE --------------------------
	.section	.nv.info._ZN7cutlass13device_kernelIN5flash19enable_sm80_to_sm89INS1_16FlashAttnFwdSm80INS1_25CollectiveMainloopFwdSm80ILi4ELi1ELb0EN4cute5tupleIJNS5_1CILi128EEENS7_ILi96EEENS7_ILi64EEEEEELi64ENS_6half_tEfNS_4arch4Sm80ELb0ELb1ELb1ELb1ELb1ELb0ELb1ELb0EEENS1_21CollectiveEpilogueFwdINS6_IJS8_SA_S9_EEENS6_IJNS7_ILi1EEESI_SI_EEESC_SE_Li128ELb1ELb1ELb0ELb0EEENS1_19SingleTileSchedulerILb1ELb0ELb1ELi128EEEEEEEEEvNT_6ParamsE,"",@"SHT_CUDA_INFO"
	.sectionflags	@""
	.align	4


	//----- nvinfo : EIATTR_CUDA_API_VERSION
	.align		4
        /*0000*/ 	.byte	0x04, 0x37
        /*0002*/ 	.short	(.L_168 - .L_167)
.L_167:
        /*0004*/ 	.word	0x00000082


	//----- nvinfo : EIATTR_KPARAM_INFO
	.align		4
.L_168:
        /*0008*/ 	.byte	0x04, 0x17
        /*000a*/ 	.short	(.L_170 - .L_169)
.L_169:
        /*000c*/ 	.word	0x00000000
        /*0010*/ 	.short	0x0000
        /*0012*/ 	.short	0x0000
        /*0014*/ 	.byte	0x00, 0xf0, 0x61, 0x10


	//----- nvinfo : EIATTR_SPARSE_MMA_MASK
	.align		4
.L_170:
        /*0018*/ 	.byte	0x03, 0x50
        /*001a*/ 	.short	0x0000


	//----- nvinfo : EIATTR_MAXREG_COUNT
	.align		4
        /*001c*/ 	.byte	0x03, 0x1b
        /*001e*/ 	.short	0x00ff


	//----- nvinfo : EIATTR_MERCURY_ISA_VERSION
	.align		4
        /*0020*/ 	.byte	0x03, 0x5f
        /*0022*/ 	.short	0x0101


	//----- nvinfo : EIATTR_EXIT_INSTR_OFFSETS
	.align		4
        /*0024*/ 	.byte	0x04, 0x1c
        /*0026*/ 	.short	(.L_172 - .L_171)


	//   ....[0]....
.L_171:
        /*0028*/ 	.word	0x00000010


	//----- nvinfo : EIATTR_MAX_THREADS
	.align		4
.L_172:
        /*002c*/ 	.byte	0x04, 0x05
        /*002e*/ 	.short	(.L_174 - .L_173)
.L_173:
        /*0030*/ 	.word	0x00000080
        /*0034*/ 	.word	0x00000001
        /*0038*/ 	.word	0x00000001


	//----- nvinfo : EIATTR_CBANK_PARAM_SIZE
	.align		4
.L_174:
        /*003c*/ 	.byte	0x03, 0x19
        /*003e*/ 	.short	0x0418


	//----- nvinfo : EIATTR_PARAM_CBANK
	.align		4
        /*0040*/ 	.byte	0x04, 0x0a
        /*0042*/ 	.short	(.L_176 - .L_175)
	.align		4
.L_175:
        /*0044*/ 	.word	index@(.nv.constant0._ZN7cutlass13device_kernelIN5flash19enable_sm80_to_sm89INS1_16FlashAttnFwdSm80INS1_25CollectiveMainloopFwdSm80ILi4ELi1ELb0EN4cute5tupleIJNS5_1CILi128EEENS7_ILi96EEENS7_ILi64EEEEEELi64ENS_6half_tEfNS_4arch4Sm80ELb0ELb1ELb1ELb1ELb1ELb0ELb1ELb0EEENS1_21CollectiveEpilogueFwdINS6_IJS8_SA_S9_EEENS6_IJNS7_ILi1EEESI_SI_EEESC_SE_Li128ELb1ELb1ELb0ELb0EEENS1_19SingleTileSchedulerILb1ELb0ELb1ELi128EEEEEEEEEvNT_6ParamsE)
        /*0048*/ 	.short	0x0210
        /*004a*/ 	.short	0x0418


	//----- nvinfo : EIATTR_SW_WAR
	.align		4
.L_176:
        /*004c*/ 	.byte	0x04, 0x36
        /*004e*/ 	.short	(.L_178 - .L_177)
.L_177:
        /*0050*/ 	.word	0x00000008
.L_178:


//--------------------- .nv.info._ZN7cutlass13device_kernelIN5flash19enable_sm80_to_sm89INS1_16FlashAttnFwdSm80INS1_25CollectiveMainloopFwdSm80ILi4ELi1ELb0EN4cute5tupleIJNS5_1CILi128EEENS7_ILi96EEENS7_ILi64EEEEEELi64ENS_6half_tEfNS_4arch4Sm80ELb0ELb1ELb1ELb1ELb1ELb1ELb1ELb0EEENS1_21CollectiveEpilogueFwdINS6_IJS8_SA_S9_EEENS6_IJNS7_ILi1EEESI_SI_EEESC_SE_Li128ELb1ELb1ELb0ELb0EEENS1_19SingleTileSchedulerILb1ELb0ELb1ELi128EEEEEEEEEvNT_6ParamsE --------------------------
	.section	.nv.info._ZN7cutlass13device_kernelIN5flash19enable_sm80_to_sm89INS1_16FlashAttnFwdSm80INS1_25CollectiveMainloopFwdSm80ILi4ELi1ELb0EN4cute5tupleIJNS5_1CILi128EEENS7_ILi96EEENS7_ILi64EEEEEELi64ENS_6half_tEfNS_4arch4Sm80ELb0ELb1ELb1ELb1ELb1ELb1ELb1ELb0EEENS1_21CollectiveEpilogueFwdINS6_IJS8_SA_S9_EEENS6_IJNS7_ILi1EEESI_SI_EEESC_SE_Li128ELb1ELb1ELb0ELb0EEENS1_19SingleTileSchedulerILb1ELb0ELb1ELi128EEEEEEEEEvNT_6ParamsE,"",@"SHT_CUDA_INFO"
	.sectionflags	@""
	.align	4


	//----- nvinfo : EIATTR_CUDA_API_VERSION
	.align		4
        /*0000*/ 	.byte	0x04, 0x37
        /*0002*/ 	.short	(.L_180 - .L_179)
.L_179:
        /*0004*/ 	.word	0x00000082


	//----- nvinfo : EIATTR_KPARAM_INFO
	.align		4
.L_180:
        /*0008*/ 	.byte	0x04, 0x17
        /*000a*/ 	.short	(.L_182 - .L_181)
.L_181:
        /*000c*/ 	.word	0x00000000
        /*0010*/ 	.short	0x0000
        /*0012*/ 	.short	0x0000
        /*0014*/ 	.byte	0x00, 0xf0, 0x61, 0x10


	//----- nvinfo : EIATTR_SPARSE_MMA_MASK
	.align		4
.L_182:
        /*0018*/ 	.byte	0x03, 0x50
        /*001a*/ 	.short	0x0000


	//----- nvinfo : EIATTR_MAXREG_COUNT
	.align		4
        /*001c*/ 	.byte	0x03, 0x1b
        /*001e*/ 	.short	0x00ff


	//----- nvinfo : EIATTR_MERCURY_ISA_VERSION
	.align		4
        /*0020*/ 	.byte	0x03, 0x5f
        /*0022*/ 	.short	0x0101


	//----- nvinfo : EIATTR_EXIT_INSTR_OFFSETS
	.align		4
        /*0024*/ 	.byte	0x04, 0x1c
        /*0026*/ 	.short	(.L_184 - .L_183)


	//   ....[0]....
.L_183:
        /*0028*/ 	.word	0x00000010


	//----- nvinfo : EIATTR_MAX_THREADS
	.align		4
.L_184:
        /*002c*/ 	.byte	0x04, 0x05
        /*002e*/ 	.short	(.L_186 - .L_185)
.L_185:
        /*0030*/ 	.word	0x00000080
        /*0034*/ 	.word	0x00000001
        /*0038*/ 	.word	0x00000001


	//----- nvinfo : EIATTR_CBANK_PARAM_SIZE
	.align		4
.L_186:
        /*003c*/ 	.byte	0x03, 0x19
        /*003e*/ 	.short	0x0418


	//----- nvinfo : EIATTR_PARAM_CBANK
	.align		4
        /*0040*/ 	.byte	0x04, 0x0a
        /*0042*/ 	.short	(.L_188 - .L_187)
	.align		4
.L_187:
        /*0044*/ 	.word	index@(.nv.constant0._ZN7cutlass13device_kernelIN5flash19enable_sm80_to_sm89INS1_16FlashAttnFwdSm80INS1_25CollectiveMainloopFwdSm80ILi4ELi1ELb0EN4cute5tupleIJNS5_1CILi128EEENS7_ILi96EEENS7_ILi64EEEEEELi64ENS_6half_tEfNS_4arch4Sm80ELb0ELb1ELb1ELb1ELb1ELb1ELb1ELb0EEENS1_21CollectiveEpilogueFwdINS6_IJS8_SA_S9_EEENS6_IJNS7_ILi1EEESI_SI_EEESC_SE_Li128ELb1ELb1ELb0ELb0EEENS1_19SingleTileSchedulerILb1ELb0ELb1ELi128EEEEEEEEEvNT_6ParamsE)
        /*0048*/ 	.short	0x0210
        /*004a*/ 	.short	0x0418


	//----- nvinfo : EIATTR_SW_WAR
	.align		4
.L_188:
        /*004c*/ 	.byte	0x04, 0x36
        /*004e*/ 	.short	(.L_190 - .L_189)
.L_189:
        /*0050*/ 	.word	0x00000008
.L_190:


//--------------------- .nv.info._ZN7cutlass13device_kernelIN5flash19enable_sm80_to_sm89INS1_16FlashAttnFwdSm80INS1_25CollectiveMainloopFwdSm80ILi4ELi1ELb0EN4cute5tupleIJNS5_1CILi128EEENS7_ILi112EEENS7_ILi64EEEEEELi64ENS_6half_tEfNS_4arch4Sm80ELb1ELb0ELb1ELb0ELb1ELb0ELb1ELb0EEENS1_21CollectiveEpilogueFwdINS6_IJS8_SA_S9_EEENS6_IJNS7_ILi1EEESI_SI_EEESC_SE_Li128ELb0ELb1ELb0ELb0EEENS1_30DynamicPersistentTileSchedulerILi128ELi128ELb0ELb1ELb0EEEEEEEEEvNT_6ParamsE --------------------------
	.section	.nv.info._ZN7cutlass13device_kernelIN5flash19enable_sm80_to_sm89INS1_16FlashAttnFwdSm80INS1_25CollectiveMainloopFwdSm80ILi4ELi1ELb0EN4cute5tupleIJNS5_1CILi128EEENS7_ILi112EEENS7_ILi64EEEEEELi64ENS_6half_tEfNS_4arch4Sm80ELb1ELb0ELb1ELb0ELb1ELb0ELb1ELb0EEENS1_21CollectiveEpilogueFwdINS6_IJS8_SA_S9_EEENS6_IJNS7_ILi1EEESI_SI_EEESC_SE_Li128ELb0ELb1ELb0ELb0EEENS1_30DynamicPersistentTileSchedulerILi128ELi128ELb0ELb1ELb0EEEEEEEEEvNT_6ParamsE,"",@"SHT_CUDA_INFO"
	.sectionflags	@""
	.align	4


	//----- nvinfo : EIATTR_CUDA_API_VERSION
	.align		4
        /*0000*/ 	.byte	0x04, 0x37
        /*0002*/ 	.short	(.L_192 - .L_191)
.L_191:
        /*0004*/ 	.word	0x00000082


	//----- nvinfo : EIATTR_KPARAM_INFO
	.align		4
.L_192:
        /*0008*/ 	.byte	0x04, 0x17
        /*000a*/ 	.short	(.L_194 - .L_193)
.L_193:
        /*000c*/ 	.word	0x00000000
        /*0010*/ 	.short	0x0000
        /*0012*/ 	.short	0x0000
        /*0014*/ 	.byte	0x00, 0xf0, 0xa1, 0x10


	//----- nvinfo : EIATTR_SPARSE_MMA_MASK
	.align		4
.L_194:
        /*0018*/ 	.byte	0x03, 0x50
        /*001a*/ 	.short	0x0000


	//----- nvinfo : EIATTR_MAXREG_COUNT
	.align		4
        /*001c*/ 	.byte	0x03, 0x1b
        /*001e*/ 	.short	0x00ff


	//----- nvinfo : EIATTR_MERCURY_ISA_VERSION
	.align		4
        /*0020*/ 	.byte	0x03, 0x5f
        /*0022*/ 	.short	0x0101


	//----- nvinfo : EIATTR_EXIT_INSTR_OFFSETS
	.align		4
        /*0024*/ 	.byte	0x04, 0x1c
        /*0026*/ 	.short	(.L_196 - .L_195)


	//   ....[0]....
.L_195:
        /*0028*/ 	.word	0x00000010


	//----- nvinfo : EIATTR_MAX_THREADS
	.align		4
.L_196:
        /*002c*/ 	.byte	0x04, 0x05
        /*002e*/ 	.short	(.L_198 - .L_197)
.L_197:
        /*0030*/ 	.word	0x00000080
        /*0034*/ 	.word	0x00000001
        /*0038*/ 	.word	0x00000001


	//----- nvinfo : EIATTR_CBANK_PARAM_SIZE
	.align		4
.L_198:
        /*003c*/ 	.byte	0x03, 0x19
        /*003e*/ 	.short	0x0428


	//----- nvinfo : EIATTR_PARAM_CBANK
	.align		4
        /*0040*/ 	.byte	0x04, 0x0a
        /*0042*/ 	.short	(.L_200 - .L_199)
	.align		4
.L_199:
        /*0044*/ 	.word	index@(.nv.constant0._ZN7cutlass13device_kernelIN5flash19enable_sm80_to_sm89INS1_16FlashAttnFwdSm80INS1_25CollectiveMainloopFwdSm80ILi4ELi1ELb0EN4cute5tupleIJNS5_1CILi128EEENS7_ILi112EEENS7_ILi64EEEEEELi64ENS_6half_tEfNS_4arch4Sm80ELb1ELb0ELb1ELb0ELb1ELb0ELb1ELb0EEENS1_21CollectiveEpilogueFwdINS6_IJS8_SA_S9_EEENS6_IJNS7_ILi1EEESI_SI_EEESC_SE_Li128ELb0ELb1ELb0ELb0EEENS1_30DynamicPersistentTileSchedulerILi128ELi128ELb0ELb1ELb0EEEEEEEEEvNT_6ParamsE)
        /*0048*/ 	.short	0x0210
        /*004a*/ 	.short	0x0428


	//----- nvinfo : EIATTR_SW_WAR
	.align		4
.L_200:
        /*004c*/ 	.byte	0x04, 0x36
        /*004e*/ 	.short	(.L_202 - .L_201)
.L_201:
        /*0050*/ 	.word	0x00000008
.L_202:


//--------------------- .nv.info._ZN7cutlass13device_kernelIN5flash19enable_sm80_to_sm89INS1_16FlashAttnFwdSm80INS1_25CollectiveMainloopFwdSm80ILi4ELi1ELb0EN4cute5tupleIJNS5_1CILi128EEENS7_ILi112EEENS7_ILi64EEEEEELi64ENS_6half_tEfNS_4arch4Sm80ELb1ELb0ELb1ELb1ELb1ELb0ELb1ELb0EEENS1_21CollectiveEpilogueFwdINS6_IJS8_SA_S9_EEENS6_IJNS7_ILi1EEESI_SI_EEESC_SE_Li128ELb1ELb1ELb0ELb0EEENS1_19SingleTileSchedulerILb1ELb0ELb1ELi128EEEEEEEEEvNT_6ParamsE --------------------------
	.section	.nv.info._ZN7cutlass13device_kernelIN5flash19enable_sm80_to_sm89INS1_16FlashAttnFwdSm80INS1_25CollectiveMainloopFwdSm80ILi4ELi1ELb0EN4cute5tupleIJNS5_1CILi128EEENS7_ILi112EEENS7_ILi64EEEEEELi64ENS_6half_tEfNS_4arch4Sm80ELb1ELb0ELb1ELb1ELb1ELb0ELb1ELb0EEENS1_21CollectiveEpilogueFwdINS6_IJS8_SA_S9_EEENS6_IJNS7_ILi1EEESI_SI_EEESC_SE_Li128ELb1ELb1ELb0ELb0EEENS1_19SingleTileSchedulerILb1ELb0ELb1ELi128EEEEEEEEEvNT_6ParamsE,"",@"SHT_CUDA_INFO"
	.sectionflags	@""
	.align	4


	//----- nvinfo : EIATTR_CUDA_API_VERSION
	.align		4
        /*0000*/ 	.byte	0x04, 0x37
        /*0002*/ 	.short	(.L_204 - .L_203)
.L_203:
        /*0004*/ 	.word	0x00000082


	//----- nvinfo : EIATTR_KPARAM_INFO
	.align		4
.L_204:
        /*0008*/ 	.byte	0x04, 0x17
        /*000a*/ 	.short	(.L_206 - .L_205)
.L_205:
        /*000c*/ 	.word	0x00000000
        /*0010*/ 	.short	0x0000
        /*0012*/ 	.short	0x0000
        /*0014*/ 	.byte	0x00, 0xf0, 0x61, 0x10


	//----- nvinfo : EIATTR_SPARSE_MMA_MASK
	.align		4
.L_206:
        /*0018*/ 	.byte	0x03, 0x50
        /*001a*/ 	.short	0x0000


	//----- nvinfo : EIATTR_MAXREG_COUNT
	.align		4
        /*001c*/ 	.byte	0x03, 0x1b
        /*001e*/ 	.short	0x00ff


	//----- nvinfo : EIATTR_MERCURY_ISA_VERSION
	.align		4
        /*0020*/ 	.byte	0x03, 0x5f
        /*0022*/ 	.short	0x0101


	//----- nvinfo : EIATTR_EXIT_INSTR_OFFSETS
	.align		4
        /*0024*/ 	.byte	0x04, 0x1c
        /*0026*/ 	.short	(.L_208 - .L_207)


	//   ....[0]....
.L_207:
        /*0028*/ 	.word	0x00000010


	//----- nvinfo : EIATTR_MAX_THREADS
	.align		4
.L_208:
        /*002c*/ 	.byte	0x04, 0x05
        /*002e*/ 	.short	(.L_210 - .L_209)
.L_209:
        /*0030*/ 	.word	0x00000080
        /*0034*/ 	.word	0x00000001
        /*0038*/ 	.word	0x00000001


	//----- nvinfo : EIATTR_CBANK_PARAM_SIZE
	.align		4
.L_210:
        /*003c*/ 	.byte	0x03, 0x19
        /*003e*/ 	.short	0x0418


	//----- nvinfo : EIATTR_PARAM_CBANK
	.align		4
        /*0040*/ 	.byte	0x04, 0x0a
        /*0042*/ 	.short	(.L_212 - .L_211)
	.align		4
.L_211:
        /*0044*/ 	.word	index@(.nv.constant0._ZN7cutlass13device_kernelIN5flash19enable_sm80_to_sm89INS1_16FlashAttnFwdSm80INS1_25CollectiveMainloopFwdSm80ILi4ELi1ELb0EN4cute5tupleIJNS5_1CILi128EEENS7_ILi112EEENS7_ILi64EEEEEELi64ENS_6half_tEfNS_4arch4Sm80ELb1ELb0ELb1ELb1ELb1ELb0ELb1ELb0EEENS1_21CollectiveEpilogueFwdINS6_IJS8_SA_S9_EEENS6_IJNS7_ILi1EEESI_SI_EEESC_SE_Li128ELb1ELb1ELb0ELb0EEENS1_19SingleTileSchedulerILb1ELb0ELb1ELi128EEEEEEEEEvNT_6ParamsE)
        /*0048*/ 	.short	0x0210
        /*004a*/ 	.short	0x0418


	//----- nvinfo : EIATTR_SW_WAR
	.align		4
.L_212:
        /*004c*/ 	.byte	0x04, 0x36
        /*004e*/ 	.short	(.L_214 - .L_213)
.L_213:
        /*0050*/ 	.word	0x00000008
.L_214:


//--------------------- .nv.info._ZN7cutlass13device_kernelIN5flash19enable_sm80_to_sm89INS1_16FlashAttnFwdSm80INS1_25CollectiveMainloopFwdSm80ILi4ELi1ELb0EN4cute5tupleIJNS5_1CILi128EEENS7_ILi112EEENS7_ILi64EEEEEELi64ENS_6half_tEfNS_4arch4Sm80ELb1ELb0ELb1ELb1ELb1ELb1ELb1ELb0EEENS1_21CollectiveEpilogueFwdINS6_IJS8_SA_S9_EEENS6_IJNS7_ILi1EEESI_SI_EEESC_SE_Li128ELb1ELb1ELb0ELb0EEENS1_19SingleTileSchedulerILb1ELb0ELb1ELi128EEEEEEEEEvNT_6ParamsE --------------------------
	.section	.nv.info._ZN7cutlass13device_kernelIN5flash19enable_sm80_to_sm89INS1_16FlashAttnFwdSm80INS1_25CollectiveMainloopFwdSm80ILi4ELi1ELb0EN4cute5tupleIJNS5_1CILi128EEENS7_ILi112EEENS7_ILi64EEEEEELi64ENS_6half_tEfNS_4arch4Sm80ELb1ELb0ELb1ELb1ELb1ELb1ELb1ELb0EEENS1_21CollectiveEpilogueFwdINS6_IJS8_SA_S9_EEENS6_IJNS7_ILi1EEESI_SI_EEESC_SE_Li128ELb1ELb1ELb0ELb0EEENS1_19SingleTileSchedulerILb1ELb0ELb1ELi128EEEEEEEEEvNT_6ParamsE,"",@"SHT_CUDA_INFO"
	.sectionflags	@""
	.align	4


	//----- nvinfo : EIATTR_CUDA_API_VERSION
	.align		4
        /*0000*/ 	.byte	0x04, 0x37
        /*0002*/ 	.short	(.L_216 - .L_215)
.L_215:
        /*0004*/ 	.word	0x00000082


	//----- nvinfo : EIATTR_KPARAM_INFO
	.align		4
.L_216:
        /*0008*/ 	.byte	0x04, 0x17
        /*000a*/ 	.short	(.L_218 - .L_217)
.L_217:
        /*000c*/ 	.word	0x00000000
        /*0010*/ 	.short	0x0000
        /*0012*/ 	.short	0x0000
        /*0014*/ 	.byte	0x00, 0xf0, 0x61, 0x10


	//----- nvinfo : EIATTR_SPARSE_MMA_MASK
	.align		4
.L_218:
        /*0018*/ 	.byte	0x03, 0x50
        /*001a*/ 	.short	0x0000


	//----- nvinfo : EIATTR_MAXREG_COUNT
	.align		4
        /*001c*/ 	.byte	0x03, 0x1b
        /*001e*/ 	.short	0x00ff


	//----- nvinfo : EIATTR_MERCURY_ISA_VERSION
	.align		4
        /*0020*/ 	.byte	0x03, 0x5f
        /*0022*/ 	.short	0x0101


	//----- nvinfo : EIATTR_EXIT_INSTR_OFFSETS
	.align		4
        /*0024*/ 	.byte	0x04, 0x1c
        /*0026*/ 	.short	(.L_220 - .L_219)


	//   ....[0]....
.L_219:
        /*0028*/ 	.word	0x00000010


	//----- nvinfo : EIATTR_MAX_THREADS
	.align		4
.L_220:
        /*002c*/ 	.byte	0x04, 0x05
        /*002e*/ 	.short	(.L_222 - .L_221)
.L_221:
        /*0030*/ 	.word	0x00000080
        /*0034*/ 	.word	0x00000001
        /*0038*/ 	.word	0x00000001


	//----- nvinfo : EIATTR_CBANK_PARAM_SIZE
	.align		4
.L_222:
        /*003c*/ 	.byte	0x03, 0x19
        /*003e*/ 	.short	0x0418


	//----- nvinfo : EIATTR_PARAM_CBANK
	.align		4
        /*0040*/ 	.byte	0x04, 0x0a
        /*0042*/ 	.short	(.L_224 - .L_223)
	.align		4
.L_223:
        /*0044*/ 	.word	index@(.nv.constant0._ZN7cutlass13device_kernelIN5flash19enable_sm80_to_sm89INS1_16FlashAttnFwdSm80INS1_25CollectiveMainloopFwdSm80ILi4ELi1ELb0EN4cute5tupleIJNS5_1CILi128EEENS7_ILi112EEENS7_ILi64EEEEEELi64ENS_6half_tEfNS_4arch4Sm80ELb1ELb0ELb1ELb1ELb1ELb1ELb1ELb0EEENS1_21CollectiveEpilogueFwdINS6_IJS8_SA_S9_EEENS6_IJNS7_ILi1EEESI_SI_EEESC_SE_Li128ELb1ELb1ELb0ELb0EEENS1_19SingleTileSchedulerILb1ELb0ELb1ELi128EEEEEEEEEvNT_6ParamsE)
        /*0048*/ 	.short	0x0210
        /*004a*/ 	.short	0x0418


	//----- nvinfo : EIATTR_SW_WAR
	.align		4
.L_224:
        /*004c*/ 	.byte	0x04, 0x36
        /*004e*/ 	.short	(.L_226 - .L_225)
.L_225:
        /*0050*/ 	.word	0x00000008
.L_226:


//--------------------- .nv.info._ZN7cutlass13device_kernelIN5flash19enable_sm80_to_sm89INS1_16FlashAttnFwdSm80INS1_25CollectiveMainloopFwdSm80ILi4ELi1ELb0EN4cute5tupleIJNS5_1CILi128EEENS7_ILi112EEENS7_ILi64EEEEEELi64ENS_6half_tEfNS_4arch4Sm80ELb0ELb0ELb0ELb0ELb1ELb0ELb1ELb0EEENS1_21CollectiveEpilogueFwdINS6_IJS8_SA_S9_EEENS6_IJNS7_ILi1EEESI_SI_EEESC_SE_Li128ELb0ELb1ELb0ELb0EEENS1_19SingleTileSchedulerILb0ELb0ELb1ELi128EEEEEEEEEvNT_6ParamsE --------------------------
	.section	.nv.info._ZN7cutlass13device_kernelIN5flash19enable_sm80_to_sm89INS1_16FlashAttnFwdSm80INS1_25CollectiveMainloopFwdSm80ILi4ELi1ELb0EN4cute5tupleIJNS5_1CILi128EEENS7_ILi112EEENS7_ILi64EEEEEELi64ENS_6half_tEfNS_4arch4Sm80ELb0ELb0ELb0ELb0ELb1ELb0ELb1ELb0EEENS1_21CollectiveEpilogueFwdINS6_IJS8_SA_S9_EEENS6_IJNS7_ILi1EEESI_SI_EEESC_SE_Li128ELb0ELb1ELb0ELb0EEENS1_19SingleTileSchedulerILb0ELb0ELb1ELi128EEEEEEEEEvNT_6ParamsE,"",@"SHT_CUDA_INFO"
	.sectionflags	@""
	.align	4


	//----- nvinfo : EIATTR_CUDA_API_VERSION
	.align		4
        /*0000*/ 	.byte	0x04, 0x37
        /*0002*/ 	.short	(.L_228 - .L_227)
.L_227:
        /*0004*/ 	.word	0x00000082


	//----- nvinfo : EIATTR_KPARAM_INFO
	.align		4
.L_228:
        /*0008*/ 	.byte	0x04, 0x17
        /*000a*/ 	.short	(.L_230 - .L_229)
.L_229:
        /*000c*/ 	.word	0x00000000
        /*0010*/ 	.short	0x0000
        /*0012*/ 	.short	0x0000
        /*0014*/ 	.byte	0x00, 0xf0, 0x61, 0x10


	//----- nvinfo : EIATTR_SPARSE_MMA_MASK
	.align		4
.L_230:
        /*0018*/ 	.byte	0x03, 0x50
        /*001a*/ 	.short	0x0000


	//----- nvinfo : EIATTR_MAXREG_COUNT
	.align		4
        /*001c*/ 	.byte	0x03, 0x1b
        /*001e*/ 	.short	0x00ff


	//----- nvinfo : EIATTR_MERCURY_ISA_VERSION
	.align		4
        /*0020*/ 	.byte	0x03, 0x5f
        /*0022*/ 	.short	0x0101


	//----- nvinfo : EIATTR_EXIT_INSTR_OFFSETS
	.align		4
        /*0024*/ 	.byte	0x04, 0x1c
        /*0026*/ 	.short	(.L_232 - .L_231)


	//   ....[0]....
.L_231:
        /*0028*/ 	.word	0x00000010


	//----- nvinfo : EIATTR_MAX_THREADS
	.align		4
.L_232:
        /*002c*/ 	.byte	0x04, 0x05
        /*002e*/ 	.short	(.L_234 - .L_233)
.L_233:
        /*0030*/ 	.word	0x00000080
        /*0034*/ 	.word	0x00000001
        /*0038*/ 	.word	0x00000001


	//----- nvinfo : EIATTR_CBANK_PARAM_SIZE
	.align		4
.L_234:
        /*003c*/ 	.byte	0x03, 0x19
        /*003e*/ 	.short	0x0418


	//----- nvinfo : EIATTR_PARAM_CBANK
	.align		4
        /*0040*/ 	.byte	0x04, 0x0a
        /*0042*/ 	.short	(.L_236 - .L_235)
	.align		4
.L_235:
        /*0044*/ 	.word	index@(.nv.constant0._ZN7cutlass13device_kernelIN5flash19enable_sm80_to_sm89INS1_16FlashAttnFwdSm80INS1_25CollectiveMainloopFwdSm80ILi4ELi1ELb0EN4cute5tupleIJNS5_1CILi128EEENS7_ILi112EEENS7_ILi64EEEEEELi64ENS_6half_tEfNS_4arch4Sm80ELb0ELb0ELb0ELb0ELb1ELb0ELb1ELb0EEENS1_21CollectiveEpilogueFwdINS6_IJS8_SA_S9_EEENS6_IJNS7_ILi1EEESI_SI_EEESC_SE_Li128ELb0ELb1ELb0ELb0EEENS1_19SingleTileSchedulerILb0ELb0ELb1ELi128EEEEEEEEEvNT_6ParamsE)
        /*0048*/ 	.short	0x0210
        /*004a*/ 	.short	0x0418


	//----- nvinfo : EIATTR_SW_WAR
	.align		4
.L_236:
        /*004c*/ 	.byte	0x04, 0x36
        /*004e*/ 	.short	(.L_238 - .L_237)
.L_237:
        /*0050*/ 	.word	0x00000008
.L_238:


//--------------------- .nv.info._ZN7cutlass13device_kernelIN5flash19enable_sm80_to_sm89INS1_16FlashAttnFwdSm80INS1_25CollectiveMainloopFwdSm80ILi4ELi1ELb0EN4cute5tupleIJNS5_1CILi128EEENS7_ILi112EEENS7_ILi64EEEEEELi64ENS_6half_tEfNS_4arch4Sm80ELb0ELb0ELb0ELb1ELb1ELb0ELb1ELb0EEENS1_21CollectiveEpilogueFwdINS6_IJS8_SA_S9_EEENS6_IJNS7_ILi1EEESI_SI_EEESC_SE_Li128ELb1ELb1ELb0ELb0EEENS1_19SingleTileSchedulerILb1ELb0ELb1ELi128EEEEEEEEEvNT_6ParamsE --------------------------
	.section	.nv.info._ZN7cutlass13device_kernelIN5flash19enable_sm80_to_sm89INS1_16FlashAttnFwdSm80INS1_25CollectiveMainloopFwdSm80ILi4ELi1ELb0EN4cute5tupleIJNS5_1CILi128EEENS7_ILi112EEENS7_ILi64EEEEEELi64ENS_6half_tEfNS_4arch4Sm80ELb0ELb0ELb0ELb1ELb1ELb0ELb1ELb0EEENS1_21CollectiveEpilogueFwdINS6_IJS8_SA_S9_EEENS6_IJNS7_ILi1EEESI_SI_EEESC_SE_Li128ELb1ELb1ELb0ELb0EEENS1_19SingleTileSchedulerILb1ELb0ELb1ELi128EEEEEEEEEvNT_6ParamsE,"",@"SHT_CUDA_INFO"
	.sectionflags	@""
	.align	4


	//----- nvinfo : EIATTR_CUDA_API_VERSION
	.align		4
        /*0000*/ 	.byte	0x04, 0x37
        /*0002*/ 	.short	(.L_240 - .L_239)
.L_239:
        /*0004*/ 	.word	0x00000082


	//----- nvinfo : EIATTR_KPARAM_INFO
	.align		4
.L_240:
        /*0008*/ 	.byte	0x04, 0x17
        /*000a*/ 	.short	(.L_242 - .L_241)
.L_241:
        /*000c*/ 	.word	0x00000000
        /*0010*/ 	.short	0x0000
        /*0012*/ 	.short	0x0000
        /*0014*/ 	.byte	0x00, 0xf0, 0x61, 0x10


	//----- nvinfo : EIATTR_SPARSE_MMA_MASK
	.align		4
.L_242:
        /*0018*/ 	.byte	0x03, 0x50
        /*001a*/ 	.short	0x0000


	//----- nvinfo : EIATTR_MAXREG_COUNT
	.align		4
        /*001c*/ 	.byte	0x03, 0x1b
        /*001e*/ 	.short	0x00ff


	//----- nvinfo : EIATTR_MERCURY_ISA_VERSION
	.align		4
        /*0020*/ 	.byte	0x03, 0x5f
        /*0022*/ 	.short	0x0101


	//----- nvinfo : EIATTR_EXIT_INSTR_OFFSETS
	.align		4
        /*0024*/ 	.byte	0x04, 0x1c
        /*0026*/ 	.short	(.L_244 - .L_243)


	//   ....[0]....
.L_243:
        /*0028*/ 	.word	0x00000010


	//----- nvinfo : EIATTR_MAX_THREADS
	.align		4
.L_244:
        /*002c*/ 	.byte	0x04, 0x05
        /*002e*/ 	.short	(.L_246 - .L_245)
.L_245:
        /*0030*/ 	.word	0x00000080
        /*0034*/ 	.word	0x00000001
        /*0038*/ 	.word	0x00000001


	//----- nvinfo : EIATTR_CBANK_PARAM_SIZE
	.align		4
.L_246:
        /*003c*/ 	.byte	0x03, 0x19
        /*003e*/ 	.short	0x0418


	//----- nvinfo : EIATTR_PARAM_CBANK
	.align		4
        /*0040*/ 	.byte	0x04, 0x0a
        /*0042*/ 	.short	(.L_248 - .L_247)
	.align		4
.L_247:
        /*0044*/ 	.word	index@(.nv.constant0._ZN7cutlass13device_kernelIN5flash19enable_sm80_to_sm89INS1_16FlashAttnFwdSm80INS1_25CollectiveMainloopFwdSm80ILi4ELi1ELb0EN4cute5tupleIJNS5_1CILi128EEENS7_ILi112EEENS7_ILi64EEEEEELi64ENS_6half_tEfNS_4arch4Sm80ELb0ELb0ELb0ELb1ELb1ELb0ELb1ELb0EEENS1_21CollectiveEpilogueFwdINS6_IJS8_SA_S9_EEENS6_IJNS7_ILi1EEESI_SI_EEESC_SE_Li128ELb1ELb1ELb0ELb0EEENS1_19SingleTileSchedulerILb1ELb0ELb1ELi128EEEEEEEEEvNT_6ParamsE)
        /*0048*/ 	.short	0x0210
        /*004a*/ 	.short	0x0418


	//----- nvinfo : EIATTR_SW_WAR
	.align		4
.L_248:
        /*004c*/ 	.byte	0x04, 0x36
        /*004e*/ 	.short	(.L_250 - .L_249)
.L_249:
        /*0050*/ 	.word	0x00000008
.L_250:


//--------------------- .nv.info._ZN7cutlass13device_kernelIN5flash19enable_sm80_to_sm89INS1_16FlashAttnFwdSm80INS1_25CollectiveMainloopFwdSm80ILi4ELi1ELb0EN4cute5tupleIJNS5_1CILi128EEENS7_ILi112EEENS7_ILi64EEEEEELi64ENS_6half_tEfNS_4arch4Sm80ELb0ELb0ELb0ELb1ELb1ELb1ELb1ELb0EEENS1_21CollectiveEpilogueFwdINS6_IJS8_SA_S9_EEENS6_IJNS7_ILi1EEESI_SI_EEESC_SE_Li128ELb1ELb1ELb0ELb0EEENS1_19SingleTileSchedulerILb1ELb0ELb1ELi128EEEEEEEEEvNT_6ParamsE --------------------------
	.section	.nv.info._ZN7cutlass13device_kernelIN5flash19enable_sm80_to_sm89INS1_16FlashAttnFwdSm80INS1_25CollectiveMainloopFwdSm80ILi4ELi1ELb0EN4cute5tupleIJNS5_1CILi128EEENS7_ILi112EEENS7_ILi64EEEEEELi64ENS_6half_tEfNS_4arch4Sm80ELb0ELb0ELb0ELb1ELb1ELb1ELb1ELb0EEENS1_21CollectiveEpilogueFwdINS6_IJS8_SA_S9_EEENS6_IJNS7_ILi1EEESI_SI_EEESC_SE_Li128ELb1ELb1ELb0ELb0EEENS1_19SingleTileSchedulerILb1ELb0ELb1ELi128EEEEEEEEEvNT_6ParamsE,"",@"SHT_CUDA_INFO"
	.sectionflags	@""
	.align	4


	//----- nvinfo : EIATTR_CUDA_API_VERSION
	.align		4
        /*0000*/ 	.byte	0x04, 0x37
        /*0002*/ 	.short	(.L_252 - .L_251)
.L_251:
        /*0004*/ 	.word	0x00000082


	//----- nvinfo : EIATTR_KPARAM_INFO
	.align		4
.L_252:
        /*0008*/ 	.byte	0x04, 0x17
        /*000a*/ 	.short	(.L_254 - .L_253)
.L_253:
        /*000c*/ 	.word	0x00000000
        /*0010*/ 	.short	0x0000
        /*0012*/ 	.short	0x0000
        /*0014*/ 	.byte	0x00, 0xf0, 0x61, 0x10


	//----- nvinfo : EIATTR_SPARSE_MMA_MASK
	.align		4
.L_254:
        /*0018*/ 	.byte	0x03, 0x50
        /*001a*/ 	.short	0x0000


	//----- nvinfo : EIATTR_MAXREG_COUNT
	.align		4
        /*001c*/ 	.byte	0x03, 0x1b
        /*001e*/ 	.short	0x00ff


	//----- nvinfo : EIATTR_MERCURY_ISA_VERSION
	.align		4
        /*0020*/ 	.byte	0x03, 0x5f
        /*0022*/ 	.short	0x0101


	//----- nvinfo : EIATTR_EXIT_INSTR_OFFSETS
	.align		4
        /*0024*/ 	.byte	0x04, 0x1c
        /*0026*/ 	.short	(.L_256 - .L_255)


	//   ....[0]....
.L_255:
        /*0028*/ 	.word	0x00000010


	//----- nvinfo : EIATTR_MAX_THREADS
	.align		4
.L_256:
        /*002c*/ 	.byte	0x04, 0x05
        /*002e*/ 	.short	(.L_258 - .L_257)
.L_257:
        /*0030*/ 	.word	0x00000080
        /*0034*/ 	.word	0x00000001
        /*0038*/ 	.word	0x00000001


	//----- nvinfo : EIATTR_CBANK_PARAM_SIZE
	.align		4
.L_258:
        /*003c*/ 	.byte	0x03, 0x19
        /*003e*/ 	.short	0x0418


	//----- nvinfo : EIATTR_PARAM_CBANK
	.align		4
        /*0040*/ 	.byte	0x04, 0x0a
        /*0042*/ 	.short	(.L_260 - .L_259)
	.align		4
.L_259:
        /*0044*/ 	.word	index@(.nv.constant0._ZN7cutlass13device_kernelIN5flash19enable_sm80_to_sm89INS1_16FlashAttnFwdSm80INS1_25CollectiveMainloopFwdSm80ILi4ELi1ELb0EN4cute5tupleIJNS5_1CILi128EEENS7_ILi112EEENS7_ILi64EEEEEELi64ENS_6half_tEfNS_4arch4Sm80ELb0ELb0ELb0ELb1ELb1ELb1ELb1ELb0EEENS1_21CollectiveEpilogueFwdINS6_IJS8_SA_S9_EEENS6_IJNS7_ILi1EEESI_SI_EEESC_SE_Li128ELb1ELb1ELb0ELb0EEENS1_19SingleTileSchedulerILb1ELb0ELb1ELi128EEEEEEEEEvNT_6ParamsE)
        /*0048*/ 	.short	0x0210
        /*004a*/ 	.short	0x0418


	//----- nvinfo : EIATTR_SW_WAR
	.align		4
.L_260:
        /*004c*/ 	.byte	0x04, 0x36
        /*004e*/ 	.short	(.L_262 - .L_261)
.L_261:
        /*0050*/ 	.word	0x00000008
.L_262:


//--------------------- .nv.info._ZN7cutlass13device_kernelIN5flash19enable_sm80_to_sm89INS1_16FlashAttnFwdSm80INS1_25CollectiveMainloopFwdSm80ILi4ELi1ELb0EN4cute5tupleIJNS5_1CILi128EEENS7_ILi96EEENS7_ILi64EEEEEELi64ENS_6half_tEfNS_4arch4Sm80ELb0ELb1ELb0ELb0ELb1ELb0ELb1ELb0EEENS1_21CollectiveEpilogueFwdINS6_IJS8_SA_S9_EEENS6_IJNS7_ILi1EEESI_SI_EEESC_SE_Li128ELb0ELb1ELb0ELb0EEENS1_19SingleTileSchedulerILb0ELb0ELb1ELi128EEEEEEEEEvNT_6ParamsE --------------------------
	.section	.nv.info._ZN7cutlass13device_kernelIN5flash19enable_sm80_to_sm89INS1_16FlashAttnFwdSm80INS1_25CollectiveMainloopFwdSm80ILi4ELi1ELb0EN4cute5tupleIJNS5_1CILi128EEENS7_ILi96EEENS7_ILi64EEEEEELi64ENS_6half_tEfNS_4arch4Sm80ELb0ELb1ELb0ELb0ELb1ELb0ELb1ELb0EEENS1_21CollectiveEpilogueFwdINS6_IJS8_SA_S9_EEENS6_IJNS7_ILi1EEESI_SI_EEESC_SE_Li128ELb0ELb1ELb0ELb0EEENS1_19SingleTileSchedulerILb0ELb0ELb1ELi128EEEEEEEEEvNT_6ParamsE,"",@"SHT_CUDA_INFO"
	.sectionflags	@""
	.align	4


	//----- nvinfo : EIATTR_CUDA_API_VERSION
	.align		4
        /*0000*/ 	.byte	0x04, 0x37
        /*0002*/ 	.short	(.L_264 - .L_263)
.L_263:
        /*0004*/ 	.word	0x00000082


	//----- nvinfo : EIATTR_KPARAM_INFO
	.align		4
.L_264:
        /*0008*/ 	.byte	0x04, 0x17
        /*000a*/ 	.short	(.L_266 - .L_265)
.L_265:
        /*000c*/ 	.word	0x00000000
        /*0010*/ 	.short	0x0000
        /*0012*/ 	.short	0x0000
        /*0014*/ 	.byte	0x00, 0xf0, 0x61, 0x10


	//----- nvinfo : EIATTR_SPARSE_MMA_MASK
	.align		4
.L_266:
        /*0018*/ 	.byte	0x03, 0x50
        /*001a*/ 	.short	0x0000


	//----- nvinfo : EIATTR_MAXREG_COUNT
	.align		4
        /*001c*/ 	.byte	0x03, 0x1b
        /*001e*/ 	.short	0x00ff


	//----- nvinfo : EIATTR_MERCURY_ISA_VERSION
	.align		4
        /*0020*/ 	.byte	0x03, 0x5f
        /*0022*/ 	.short	0x0101


	//----- nvinfo : EIATTR_EXIT_INSTR_OFFSETS
	.align		4
        /*0024*/ 	.byte	0x04, 0x1c
        /*0026*/ 	.short	(.L_268 - .L_267)


	//   ....[0]....
.L_267:
        /*0028*/ 	.word	0x00000010


	//----- nvinfo : EIATTR_MAX_THREADS
	.align		4
.L_268:
        /*002c*/ 	.byte	0x04, 0x05
        /*002e*/ 	.short	(.L_270 - .L_269)
.L_269:
        /*0030*/ 	.word	0x00000080
        /*0034*/ 	.word	0x00000001
        /*0038*/ 	.word	0x00000001


	//----- nvinfo : EIATTR_CBANK_PARAM_SIZE
	.align		4
.L_270:
        /*003c*/ 	.byte	0x03, 0x19
        /*003e*/ 	.short	0x0418


	//----- nvinfo : EIATTR_PARAM_CBANK
	.align		4
        /*0040*/ 	.byte	0x04, 0x0a
        /*0042*/ 	.short	(.L_272 - .L_271)
	.align		4
.L_271:
        /*0044*/ 	.word	index@(.nv.constant0._ZN7cutlass13device_kernelIN5flash19enable_sm80_to_sm89INS1_16FlashAttnFwdSm80INS1_25CollectiveMainloopFwdSm80ILi4ELi1ELb0EN4cute5tupleIJNS5_1CILi128EEENS7_ILi96EEENS7_ILi64EEEEEELi64ENS_6half_tEfNS_4arch4Sm80ELb0ELb1ELb0ELb0ELb1ELb0ELb1ELb0EEENS1_21CollectiveEpilogueFwdINS6_IJS8_SA_S9_EEENS6_IJNS7_ILi1EEESI_SI_EEESC_SE_Li128ELb0ELb1ELb0ELb0EEENS1_19SingleTileSchedulerILb0ELb0ELb1ELi128EEEEEEEEEvNT_6ParamsE)
        /*0048*/ 	.short	0x0210
        /*004a*/ 	.short	0x0418


	//----- nvinfo : EIATTR_SW_WAR
	.align		4
.L_272:
        /*004c*/ 	.byte	0x04, 0x36
        /*004e*/ 	.short	(.L_274 - .L_273)
.L_273:
        /*0050*/ 	.word	0x00000008
.L_274:


//--------------------- .nv.info._ZN7cutlass13device_kernelIN5flash19enable_sm80_to_sm89INS1_16FlashAttnFwdSm80INS1_25CollectiveMainloopFwdSm80ILi4ELi1ELb0EN4cute5tupleIJNS5_1CILi128EEENS7_ILi96EEENS7_ILi64EEEEEELi64ENS_6half_tEfNS_4arch4Sm80ELb0ELb1ELb0ELb1ELb1ELb0ELb1ELb0EEENS1_21CollectiveEpilogueFwdINS6_IJS8_SA_S9_EEENS6_IJNS7_ILi1EEESI_SI_EEESC_SE_Li128ELb1ELb1ELb0ELb0EEENS1_19SingleTileSchedulerILb1ELb0ELb1ELi128EEEEEEEEEvNT_6ParamsE --------------------------
	.section	.nv.info._ZN7cutlass13device_kernelIN5flash19enable_sm80_to_sm89INS1_16FlashAttnFwdSm80INS1_25CollectiveMainloopFwdSm80ILi4ELi1ELb0EN4cute5tupleIJNS5_1CILi128EEENS7_ILi96EEENS7_ILi64EEEEEELi64ENS_6half_tEfNS_4arch4Sm80ELb0ELb1ELb0ELb1ELb1ELb0ELb1ELb0EEENS1_21CollectiveEpilogueFwdINS6_IJS8_SA_S9_EEENS6_IJNS7_ILi1EEESI_SI_EEESC_SE_Li128ELb1ELb1ELb0ELb0EEENS1_19SingleTileSchedulerILb1ELb0ELb1ELi128EEEEEEEEEvNT_6ParamsE,"",@"SHT_CUDA_INFO"
	.sectionflags	@""
	.align	4


	//----- nvinfo : EIATTR_CUDA_API_VERSION
	.align		4
        /*0000*/ 	.byte	0x04, 0x37
        /*0002*/ 	.short	(.L_276 - .L_275)
.L_275:
        /*0004*/ 	.word	0x00000082


	//----- nvinfo : EIATTR_KPARAM_INFO
	.align		4
.L_276:
        /*0008*/ 	.byte	0x04, 0x17
        /*000a*/ 	.short	(.L_278 - .L_277)
.L_277:
        /*000c*/ 	.word	0x00000000
        /*0010*/ 	.short	0x0000
        /*0012*/ 	.short	0x0000
        /*0014*/ 	.byte	0x00, 0xf0, 0x61, 0x10


	//----- nvinfo : EIATTR_SPARSE_MMA_MASK
	.align		4
.L_278:
        /*0018*/ 	.byte	0x03, 0x50
        /*001a*/ 	.short	0x0000


	//----- nvinfo : EIATTR_MAXREG_COUNT
	.align		4
        /*001c*/ 	.byte	0x03, 0x1b
        /*001e*/ 	.short	0x00ff


	//----- nvinfo : EIATTR_MERCURY_ISA_VERSION
	.align		4
        /*0020*/ 	.byte	0x03, 0x5f
        /*0022*/ 	.short	0x0101


	//----- nvinfo : EIATTR_EXIT_INSTR_OFFSETS
	.align		4
        /*0024*/ 	.byte	0x04, 0x1c
        /*0026*/ 	.short	(.L_280 - .L_279)


	//   ....[0]....
.L_279:
        /*0028*/ 	.word	0x00000010


	//----- nvinfo : EIATTR_MAX_THREADS
	.align		4
.L_280:
        /*002c*/ 	.byte	0x04, 0x05
        /*002e*/ 	.short	(.L_282 - .L_281)
.L_281:
        /*0030*/ 	.word	0x00000080
        /*0034*/ 	.word	0x00000001
        /*0038*/ 	.word	0x00000001


	//----- nvinfo : EIATTR_CBANK_PARAM_SIZE
	.align		4
.L_282:
        /*003c*/ 	.byte	0x03, 0x19
        /*003e*/ 	.short	0x0418


	//----- nvinfo : EIATTR_PARAM_CBANK
	.align		4
        /*0040*/ 	.byte	0x04, 0x0a
        /*0042*/ 	.short	(.L_284 - .L_283)
	.align		4
.L_283:
        /*0044*/ 	.word	index@(.nv.constant0._ZN7cutlass13device_kernelIN5flash19enable_sm80_to_sm89INS1_16FlashAttnFwdSm80INS1_25CollectiveMainloopFwdSm80ILi4ELi1ELb0EN4cute5tupleIJNS5_1CILi128EEENS7_ILi96EEENS7_ILi64EEEEEELi64ENS_6half_tEfNS_4arch4Sm80ELb0ELb1ELb0ELb1ELb1ELb0ELb1ELb0EEENS1_21CollectiveEpilogueFwdINS6_IJS8_SA_S9_EEENS6_IJNS7_ILi1EEESI_SI_EEESC_SE_Li128ELb1ELb1ELb0ELb0EEENS1_19SingleTileSchedulerILb1ELb0ELb1ELi128EEEEEEEEEvNT_6ParamsE)
        /*0048*/ 	.short	0x0210
        /*004a*/ 	.short	0x0418


	//----- nvinfo : EIATTR_SW_WAR
	.align		4
.L_284:
        /*004c*/ 	.byte	0x04, 0x36
        /*004e*/ 	.short	(.L_286 - .L_285)
.L_285:
        /*0050*/ 	.word	0x00000008
.L_286:


//--------------------- .nv.info._ZN7cutlass13device_kernelIN5flash19enable_sm80_to_sm89INS1_16FlashAttnFwdSm80INS1_25CollectiveMainloopFwdSm80ILi4ELi1ELb0EN4cute5tupleIJNS5_1CILi128EEENS7_ILi96EEENS7_ILi64EEEEEELi64ENS_6half_tEfNS_4arch4Sm80ELb0ELb1ELb0ELb1ELb1ELb1ELb1ELb0EEENS1_21CollectiveEpilogueFwdINS6_IJS8_SA_S9_EEENS6_IJNS7_ILi1EEESI_SI_EEESC_SE_Li128ELb1ELb1ELb0ELb0EEENS1_19SingleTileSchedulerILb1ELb0ELb1ELi128EEEEEEEEEvNT_6ParamsE --------------------------
	.section	.nv.info._ZN7cutlass13device_kernelIN5flash19enable_sm80_to_sm89INS1_16FlashAttnFwdSm80INS1_25CollectiveMainloopFwdSm80ILi4ELi1ELb0EN4cute5tupleIJNS5_1CILi128EEENS7_ILi96EEENS7_ILi64EEEEEELi64ENS_6half_tEfNS_4arch4Sm80ELb0ELb1ELb0ELb1ELb1ELb1ELb1ELb0EEENS1_21CollectiveEpilogueFwdINS6_IJS8_SA_S9_EEENS6_IJNS7_ILi1EEESI_SI_EEESC_SE_Li128ELb1ELb1ELb0ELb0EEENS1_19SingleTileSchedulerILb1ELb0ELb1ELi128EEEEEEEEEvNT_6ParamsE,"",@"SHT_CUDA_INFO"
	.sectionflags	@""
	.align	4


	//----- nvinfo : EIATTR_CUDA_API_VERSION
	.align		4
        /*0000*/ 	.byte	0x04, 0x37
        /*0002*/ 	.short	(.L_288 - .L_287)
.L_287:
        /*0004*/ 	.word	0x00000082


	//----- nvinfo : EIATTR_KPARAM_INFO
	.align		4
.L_288:
        /*0008*/ 	.byte	0x04, 0x17
        /*000a*/ 	.short	(.L_290 - .L_289)
.L_289:
        /*000c*/ 	.word	0x00000000
        /*0010*/ 	.short	0x0000
        /*0012*/ 	.short	0x0000
        /*0014*/ 	.byte	0x00, 0xf0, 0x61, 0x10


	//----- nvinfo : EIATTR_SPARSE_MMA_MASK
	.align		4
.L_290:
        /*0018*/ 	.byte	0x03, 0x50
        /*001a*/ 	.short	0x0000


	//----- nvinfo : EIATTR_MAXREG_COUNT
	.align		4
        /*001c*/ 	.byte	0x03, 0x1b
        /*001e*/ 	.short	0x00ff


	//----- nvinfo : EIATTR_MERCURY_ISA_VERSION
	.align		4
        /*0020*/ 	.byte	0x03, 0x5f
        /*0022*/ 	.short	0x0101


	//----- nvinfo : EIATTR_EXIT_INSTR_OFFSETS
	.align		4
        /*0024*/ 	.byte	0x04, 0x1c
        /*0026*/ 	.short	(.L_292 - .L_291)


	//   ....[0]....
.L_291:
        /*0028*/ 	.word	0x00000010


	//----- nvinfo : EIATTR_MAX_THREADS
	.align		4
.L_292:
        /*002c*/ 	.byte	0x04, 0x05
        /*002e*/ 	.short	(.L_294 - .L_293)
.L_293:
        /*0030*/ 	.word	0x00000080
        /*0034*/ 	.word	0x00000001
        /*0038*/ 	.word	0x00000001


	//----- nvinfo : EIATTR_CBANK_PARAM_SIZE
	.align		4
.L_294:
        /*003c*/ 	.byte	0x03, 0x19
        /*003e*/ 	.short	0x0418


	//----- nvinfo : EIATTR_PARAM_CBANK
	.align		4
        /*0040*/ 	.byte	0x04, 0x0a
        /*0042*/ 	.short	(.L_296 - .L_295)
	.align		4
.L_295:
        /*0044*/ 	.word	index@(.nv.constant0._ZN7cutlass13device_kernelIN5flash19enable_sm80_to_sm89INS1_16FlashAttnFwdSm80INS1_25CollectiveMainloopFwdSm80ILi4ELi1ELb0EN4cute5tupleIJNS5_1CILi128EEENS7_ILi96EEENS7_ILi64EEEEEELi64ENS_6half_tEfNS_4arch4Sm80ELb0ELb1ELb0ELb1ELb1ELb1ELb1ELb0EEENS1_21CollectiveEpilogueFwdINS6_IJS8_SA_S9_EEENS6_IJNS7_ILi1EEESI_SI_EEESC_SE_Li128ELb1ELb1ELb0ELb0EEENS1_19SingleTileSchedulerILb1ELb0ELb1ELi128EEEEEEEEEvNT_6ParamsE)
        /*0048*/ 	.short	0x0210
        /*004a*/ 	.short	0x0418


	//----- nvinfo : EIATTR_SW_WAR
	.align		4
.L_296:
        /*004c*/ 	.byte	0x04, 0x36
        /*004e*/ 	.short	(.L_298 - .L_297)
.L_297:
        /*0050*/ 	.word	0x00000008
.L_298:


//--------------------- .nv.info._ZN7cutlass13device_kernelIN5flash19enable_sm80_to_sm89INS1_16FlashAttnFwdSm80INS1_25CollectiveMainloopFwdSm80ILi4ELi1ELb0EN4cute5tupleIJNS5_1CILi128EEENS7_ILi112EEENS7_ILi64EEEEEELi64ENS_6half_tEfNS_4arch4Sm80ELb1ELb0ELb0ELb0ELb1ELb0ELb1ELb0EEENS1_21CollectiveEpilogueFwdINS6_IJS8_SA_S9_EEENS6_IJNS7_ILi1EEESI_SI_EEESC_SE_Li128ELb0ELb1ELb0ELb0EEENS1_30DynamicPersistentTileSchedulerILi128ELi128ELb0ELb1ELb0EEEEEEEEEvNT_6ParamsE --------------------------
	.section	.nv.info._ZN7cutlass13device_kernelIN5flash19enable_sm80_to_sm89INS1_16FlashAttnFwdSm80INS1_25CollectiveMainloopFwdSm80ILi4ELi1ELb0EN4cute5tupleIJNS5_1CILi128EEENS7_ILi112EEENS7_ILi64EEEEEELi64ENS_6half_tEfNS_4arch4Sm80ELb1ELb0ELb0ELb0ELb1ELb0ELb1ELb0EEENS1_21CollectiveEpilogueFwdINS6_IJS8_SA_S9_EEENS6_IJNS7_ILi1EEESI_SI_EEESC_SE_Li128ELb0ELb1ELb0ELb0EEENS1_30DynamicPersistentTileSchedulerILi128ELi128ELb0ELb1ELb0EEEEEEEEEvNT_6ParamsE,"",@"SHT_CUDA_INFO"
	.sectionflags	@""
	.align	4


	//----- nvinfo : EIATTR_CUDA_API_VERSION
	.align		4
        /*0000*/ 	.byte	0x04, 0x37
        /*0002*/ 	.short	(.L_300 - .L_299)
.L_299:
        /*0004*/ 	.word	0x00000082


	//----- nvinfo : EIATTR_KPARAM_INFO
	.align		4
.L_300:
        /*0008*/ 	.byte	0x04, 0x17
        /*000a*/ 	.short	(.L_302 - .L_301)
.L_301:
        /*000c*/ 	.word	0x00000000
        /*0010*/ 	.short	0x0000
        /*0012*/ 	.short	0x0000
        /*0014*/ 	.byte	0x00, 0xf0, 0xa1, 0x10


	//----- nvinfo : EIATTR_SPARSE_MMA_MASK
	.align		4
.L_302:
        /*0018*/ 	.byte	0x03, 0x50
        /*001a*/ 	.short	0x0000


	//----- nvinfo : EIATTR_MAXREG_COUNT
	.align		4
        /*001c*/ 	.byte	0x03, 0x1b
        /*001e*/ 	.short	0x00ff


	//----- nvinfo : EIATTR_MERCURY_ISA_VERSION
	.align		4
        /*0020*/ 	.byte	0x03, 0x5f
        /*0022*/ 	.short	0x0101


	//----- nvinfo : EIATTR_EXIT_INSTR_OFFSETS
	.align		4
        /*0024*/ 	.byte	0x04, 0x1c
        /*0026*/ 	.short	(.L_304 - .L_303)


	//   ....[0]....
.L_303:
        /*0028*/ 	.word	0x00000010


	//----- nvinfo : EIATTR_MAX_THREADS
	.align		4
.L_304:
        /*002c*/ 	.byte	0x04, 0x05
        /*002e*/ 	.short	(.L_306 - .L_305)
.L_305:
        /*0030*/ 	.word	0x00000080
        /*0034*/ 	.word	0x00000001
        /*0038*/ 	.word	0x00000001


	//----- nvinfo : EIATTR_CBANK_PARAM_SIZE
	.align		4
.L_306:
        /*003c*/ 	.byte	0x03, 0x19
        /*003e*/ 	.short	0x0428


	//----- nvinfo : EIATTR_PARAM_CBANK
	.align		4
        /*0040*/ 	.byte	0x04, 0x0a
        /*0042*/ 	.short	(.L_308 - .L_307)
	.align		4
.L_307:
        /*0044*/ 	.word	index@(.nv.constant0._ZN7cutlass13device_kernelIN5flash19enable_sm80_to_sm89INS1_16FlashAttnFwdSm80INS1_25CollectiveMainloopFwdSm80ILi4ELi1ELb0EN4cute5tupleIJNS5_1CILi128EEENS7_ILi112EEENS7_ILi64EEEEEELi64ENS_6half_tEfNS_4arch4Sm80ELb1ELb0ELb0ELb0ELb1ELb0ELb1ELb0EEENS1_21CollectiveEpilogueFwdINS6_IJS8_SA_S9_EEENS6_IJNS7_ILi1EEESI_SI_EEESC_SE_Li128ELb0ELb1ELb0ELb0EEENS1_30DynamicPersistentTileSchedulerILi128ELi128ELb0ELb1ELb0EEEEEEEEEvNT_6ParamsE)
        /*0048*/ 	.short	0x0210
        /*004a*/ 	.short	0x0428


	//----- nvinfo : EIATTR_SW_WAR
	.align		4
.L_308:
        /*004c*/ 	.byte	0x04, 0x36
        /*004e*/ 	.short	(.L_310 - .L_309)
.L_309:
        /*0050*/ 	.word	0x00000008
.L_310:


//--------------------- .nv.info._ZN7cutlass13device_kernelIN5flash19enable_sm80_to_sm89INS1_16FlashAttnFwdSm80INS1_25CollectiveMainloopFwdSm80ILi4ELi1ELb0EN4cute5tupleIJNS5_1CILi128EEENS7_ILi112EEENS7_ILi64EEEEEELi64ENS_6half_tEfNS_4arch4Sm80ELb1ELb0ELb0ELb1ELb1ELb0ELb1ELb0EEENS1_21CollectiveEpilogueFwdINS6_IJS8_SA_S9_EEENS6_IJNS7_ILi1EEESI_SI_EEESC_SE_Li128ELb1ELb1ELb0ELb0EEENS1_19SingleTileSchedulerILb1ELb0ELb1ELi128EEEEEEEEEvNT_6ParamsE --------------------------
	.section	.nv.info._ZN7cutlass13device_kernelIN5flash19enable_sm80_to_sm89INS1_16FlashAttnFwdSm80INS1_25CollectiveMainloopFwdSm80ILi4ELi1ELb0EN4cute5tupleIJNS5_1CILi128EEENS7_ILi112EEENS7_ILi64EEEEEELi64ENS_6half_tEfNS_4arch4Sm80ELb1ELb0ELb0ELb1ELb1ELb0ELb1ELb0EEENS1_21CollectiveEpilogueFwdINS6_IJS8_SA_S9_EEENS6_IJNS7_ILi1EEESI_SI_EEESC_SE_Li128ELb1ELb1ELb0ELb0EEENS1_19SingleTileSchedulerILb1ELb0ELb1ELi128EEEEEEEEEvNT_6ParamsE,"",@"SHT_CUDA_INFO"
	.sectionflags	@""
	.align	4


	//----- nvinfo : EIATTR_CUDA_API_VERSION
	.align		4
        /*0000*/ 	.byte	0x04, 0x37
        /*0002*/ 	.short	(.L_312 - .L_311)
.L_311:
        /*0004*/ 	.word	0x00000082


	//----- nvinfo : EIATTR_KPARAM_INFO
	.align		4
.L_312:
        /*0008*/ 	.byte	0x04, 0x17
        /*000a*/ 	.short	(.L_314 - .L_313)
.L_313:
        /*000c*/ 	.word	0x00000000
        /*0010*/ 	.short	0x0000
        /*0012*/ 	.short	0x0000
        /*0014*/ 	.byte	0x00, 0xf0, 0x61, 0x10


	//----- nvinfo : EIATTR_SPARSE_MMA_MASK
	.align		4
.L_314:
        /*0018*/ 	.byte	0x03, 0x50
        /*001a*/ 	.short	0x0000


	//----- nvinfo : EIATTR_MAXREG_COUNT
	.align		4
        /*001c*/ 	.byte	0x03, 0x1b
        /*001e*/ 	.short	0x00ff


	//----- nvinfo : EIATTR_MERCURY_ISA_VERSION
	.align		4
        /*0020*/ 	.byte	0x03, 0x5f
        /*0022*/ 	.short	0x0101


	//----- nvinfo : EIATTR_EXIT_INSTR_OFFSETS
	.align		4
        /*0024*/ 	.byte	0x04, 0x1c
        /*0026*/ 	.short	(.L_316 - .L_315)


	//   ....[0]....
.L_315:
        /*0028*/ 	.word	0x00000010


	//----- nvinfo : EIATTR_MAX_THREADS
	.align		4
.L_316:
        /*002c*/ 	.byte	0x04, 0x05
        /*002e*/ 	.short	(.L_318 - .L_317)
.L_317:
        /*0030*/ 	.word	0x00000080
        /*0034*/ 	.word	0x00000001
        /*0038*/ 	.word	0x00000001


	//----- nvinfo : EIATTR_CBANK_PARAM_SIZE
	.align		4
.L_318:
        /*003c*/ 	.byte	0x03, 0x19
        /*003e*/ 	.short	0x0418


	//----- nvinfo : EIATTR_PARAM_CBANK
	.align		4
        /*0040*/ 	.byte	0x04, 0x0a
        /*0042*/ 	.short	(.L_320 - .L_319)
	.align		4
.L_319:
        /*0044*/ 	.word	index@(.nv.constant0._ZN7cutlass13device_kernelIN5flash19enable_sm80_to_sm89INS1_16FlashAttnFwdSm80INS1_25CollectiveMainloopFwdSm80ILi4ELi1ELb0EN4cute5tupleIJNS5_1CILi128EEENS7_ILi112EEENS7_ILi64EEEEEELi64ENS_6half_tEfNS_4arch4Sm80ELb1ELb0ELb0ELb1ELb1ELb0ELb1ELb0EEENS1_21CollectiveEpilogueFwdINS6_IJS8_SA_S9_EEENS6_IJNS7_ILi1EEESI_SI_EEESC_SE_Li128ELb1ELb1ELb0ELb0EEENS1_19SingleTileSchedulerILb1ELb0ELb1ELi128EEEEEEEEEvNT_6ParamsE)
        /*0048*/ 	.short	0x0210
        /*004a*/ 	.short	0x0418


	//----- nvinfo : EIATTR_SW_WAR
	.align		4
.L_320:
        /*004c*/ 	.byte	0x04, 0x36
        /*004e*/ 	.short	(.L_322 - .L_321)
.L_321:
        /*0050*/ 	.word	0x00000008
.L_322:


//--------------------- .nv.info._ZN7cutlass13device_kernelIN5flash19enable_sm80_to_sm89INS1_16FlashAttnFwdSm80INS1_25CollectiveMainloopFwdSm80ILi4ELi1ELb0EN4cute5tupleIJNS5_1CILi128EEENS7_ILi112EEENS7_ILi64EEEEEELi64ENS_6half_tEfNS_4arch4Sm80ELb1ELb0ELb0ELb1ELb1ELb1ELb1ELb0EEENS1_21CollectiveEpilogueFwdINS6_IJS8_SA_S9_EEENS6_IJNS7_ILi1EEESI_SI_EEESC_SE_Li128ELb1ELb1ELb0ELb0EEENS1_19SingleTileSchedulerILb1ELb0ELb1ELi128EEEEEEEEEvNT_6ParamsE --------------------------
	.section	.nv.info._ZN7cutlass13device_kernelIN5flash19enable_sm80_to_sm89INS1_16FlashAttnFwdSm80INS1_25CollectiveMainloopFwdSm80ILi4ELi1ELb0EN4cute5tupleIJNS5_1CILi128EEENS7_ILi112EEENS7_ILi64EEEEEELi64ENS_6half_tEfNS_4arch4Sm80ELb1ELb0ELb0ELb1ELb1ELb1ELb1ELb0EEENS1_21CollectiveEpilogueFwdINS6_IJS8_SA_S9_EEENS6_IJNS7_ILi1EEESI_SI_EEESC_SE_Li128ELb1ELb1ELb0ELb0EEENS1_19SingleTileSchedulerILb1ELb0ELb1ELi128EEEEEEEEEvNT_6ParamsE,"",@"SHT_CUDA_INFO"
	.sectionflags	@""
	.align	4


	//----- nvinfo : EIATTR_CUDA_API_VERSION
	.align		4
        /*0000*/ 	.byte	0x04, 0x37
        /*0002*/ 	.short	(.L_324 - .L_323)
.L_323:
        /*0004*/ 	.word	0x00000082


	//----- nvinfo : EIATTR_KPARAM_INFO
	.align		4
.L_324:
        /*0008*/ 	.byte	0x04, 0x17
        /*000a*/ 	.short	(.L_326 - .L_325)
.L_325:
        /*000c*/ 	.word	0x00000000
        /*0010*/ 	.short	0x0000
        /*0012*/ 	.short	0x0000
        /*0014*/ 	.byte	0x00, 0xf0, 0x61, 0x10


	//----- nvinfo : EIATTR_SPARSE_MMA_MASK
	.align		4
.L_326:
        /*0018*/ 	.byte	0x03, 0x50
        /*001a*/ 	.short	0x0000


	//----- nvinfo : EIATTR_MAXREG_COUNT
	.align		4
        /*001c*/ 	.byte	0x03, 0x1b
        /*001e*/ 	.short	0x00ff


	//----- nvinfo : EIATTR_MERCURY_ISA_VERSION
	.align		4
        /*0020*/ 	.byte	0x03, 0x5f
        /*0022*/ 	.short	0x0101


	//----- nvinfo : EIATTR_EXIT_INSTR_OFFSETS
	.align		4
        /*0024*/ 	.byte	0x04, 0x1c
        /*0026*/ 	.short	(.L_328 - .L_327)


	//   ....[0]....
.L_327:
        /*0028*/ 	.word	0x00000010


	//----- nvinfo : EIATTR_MAX_THREADS
	.align		4
.L_328:
        /*002c*/ 	.byte	0x04, 0x05
        /*002e*/ 	.short	(.L_330 - .L_329)
.L_329:
        /*0030*/ 	.word	0x00000080
        /*0034*/ 	.word	0x00000001
        /*0038*/ 	.word	0x00000001


	//----- nvinfo : EIATTR_CBANK_PARAM_SIZE
	.align		4
.L_330:
        /*003c*/ 	.byte	0x03, 0x19
        /*003e*/ 	.short	0x0418


	//----- nvinfo : EIATTR_PARAM_CBANK
	.align		4
        /*0040*/ 	.byte	0x04, 0x0a
        /*0042*/ 	.short	(.L_332 - .L_331)
	.align		4
.L_331:
        /*0044*/ 	.word	index@(.nv.constant0._ZN7cutlass13device_kernelIN5flash19enable_sm80_to_sm89INS1_16FlashAttnFwdSm80INS1_25CollectiveMainloopFwdSm80ILi4ELi1ELb0EN4cute5tupleIJNS5_1CILi128EEENS7_ILi112EEENS7_ILi64EEEEEELi64ENS_6half_tEfNS_4arch4Sm80ELb1ELb0ELb0ELb1ELb1ELb1ELb1ELb0EEENS1_21CollectiveEpilogueFwdINS6_IJS8_SA_S9_EEENS6_IJNS7_ILi1EEESI_SI_EEESC_SE_Li128ELb1ELb1ELb0ELb0EEENS1_19SingleTileSchedulerILb1ELb0ELb1ELi128EEEEEEEEEvNT_6ParamsE)
        /*0048*/ 	.short	0x0210
        /*004a*/ 	.short	0x0418


	//----- nvinfo : EIATTR_SW_WAR
	.align		4
.L_332:
        /*004c*/ 	.byte	0x04, 0x36
        /*004e*/ 	.short	(.L_334 - .L_333)
.L_333:
        /*0050*/ 	.word	0x00000008
.L_334:


//--------------------- .nv.callgraph             --------------------------
	.section	.nv.callgraph,"",@"SHT_CUDA_CALLGRAPH"
	.align	4
	.sectionentsize	8
	.align		4
        /*0000*/ 	.word	0x00000000
	.align		4
        /*0004*/ 	.word	0xffffffff
	.align		4
        /*0008*/ 	.word	0x00000000
	.align		4
        /*000c*/ 	.word	0xfffffffe
	.align		4
        /*0010*/ 	.word	0x00000000
	.align		4
        /*0014*/ 	.word	0xfffffffd
	.align		4
        /*0018*/ 	.word	0x00000000
	.align		4
        /*001c*/ 	.word	0xfffffffc


//--------------------- .nv.constant4             --------------------------
	.section	.nv.constant4,"a",@progbits
	.align	8
	.align		8
.nv.constant4:
        /*0000*/ 	.dword	_ZN82_INTERNAL_fdc0a450_46_flash_fwd_hdim64_fp16_paged_softcapall_sm80_cu_0106449f_37574cuda3std3__45__cpo5beginE
	.align		8
        /*0008*/ 	.dword	_ZN82_INTERNAL_fdc0a450_46_flash_fwd_hdim64_fp16_paged_softcapall_sm80_cu_0106449f_37574cuda3std3__45__cpo3endE
	.align		8
        /*0010*/ 	.dword	_ZN82_INTERNAL_fdc0a450_46_flash_fwd_hdim64_fp16_paged_softcapall_sm80_cu_0106449f_37574cuda3std3__45__cpo6cbeginE
	.align		8
        /*0018*/ 	.dword	_ZN82_INTERNAL_fdc0a450_46_flash_fwd_hdim64_fp16_paged_softcapall_sm80_cu_0106449f_37574cuda3std3__45__cpo4cendE
	.align		8
        /*0020*/ 	.dword	_ZN82_INTERNAL_fdc0a450_46_flash_fwd_hdim64_fp16_paged_softcapall_sm80_cu_0106449f_37574cuda3std3__484_GLOBAL__N__fdc0a450_46_flash_fwd_hdim64_fp16_paged_softcapall_sm80_cu_0106449f_37576ignoreE
	.align		8
        /*0028*/ 	.dword	_ZN82_INTERNAL_fdc0a450_46_flash_fwd_hdim64_fp16_paged_softcapall_sm80_cu_0106449f_37574cuda3std3__419piecewise_constructE
	.align		8
        /*0030*/ 	.dword	_ZN82_INTERNAL_fdc0a450_46_flash_fwd_hdim64_fp16_paged_softcapall_sm80_cu_0106449f_37574cuda3std3__48in_placeE
	.align		8
        /*0038*/ 	.dword	_ZN82_INTERNAL_fdc0a450_46_flash_fwd_hdim64_fp16_paged_softcapall_sm80_cu_0106449f_37574cuda3std6ranges3__45__cpo4swapE
	.align		8
        /*0040*/ 	.dword	_ZN82_INTERNAL_fdc0a450_46_flash_fwd_hdim64_fp16_paged_softcapall_sm80_cu_0106449f_37574cuda3std6ranges3__45__cpo9iter_moveE
	.align		8
        /*0048*/ 	.dword	_ZN82_INTERNAL_fdc0a450_46_flash_fwd_hdim64_fp16_paged_softcapall_sm80_cu_0106449f_37574cute7productE
	.align		8
        /*0050*/ 	.dword	_ZN82_INTERNAL_fdc0a450_46_flash_fwd_hdim64_fp16_paged_softcapall_sm80_cu_0106449f_37574cute1_E


//--------------------- .text._ZN7cutlass13device_kernelIN5flash19enable_sm80_to_sm89INS1_16FlashAttnFwdSm80INS1_25CollectiveMainloopFwdSm80ILi4ELi1ELb0EN4cute5tupleIJNS5_1CILi128EEENS7_ILi112EEENS7_ILi64EEEEEELi64ENS_6half_tEfNS_4arch4Sm80ELb0ELb0ELb1ELb0ELb1ELb0ELb1ELb0EEENS1_21CollectiveEpilogueFwdINS6_IJS8_SA_S9_EEENS6_IJNS7_ILi1EEESI_SI_EEESC_SE_Li128ELb0ELb1ELb0ELb0EEENS1_19SingleTileSchedulerILb0ELb0ELb1ELi128EEEEEEEEEvNT_6ParamsE --------------------------
	.section	.text._ZN7cutlass13device_kernelIN5flash19enable_sm80_to_sm89INS1_16FlashAttnFwdSm80INS1_25CollectiveMainloopFwdSm80ILi4ELi1ELb0EN4cute5tupleIJNS5_1CILi128EEENS7_ILi112EEENS7_ILi64EEEEEELi64ENS_6half_tEfNS_4arch4Sm80ELb0ELb0ELb1ELb0ELb1ELb0ELb1ELb0EEENS1_21CollectiveEpilogueFwdINS6_IJS8_SA_S9_EEENS6_IJNS7_ILi1EEESI_SI_EEESC_SE_Li128ELb0ELb1ELb0ELb0EEENS1_19SingleTileSchedulerILb0ELb0ELb1ELi128EEEEEEEEEvNT_6ParamsE,"ax",@progbits
	.align	128
.text._ZN7cutlass13device_kernelIN5flash19enable_sm80_to_sm89INS1_16FlashAttnFwdSm80INS1_25CollectiveMainloopFwdSm80ILi4ELi1ELb0EN4cute5tupleIJNS5_1CILi128EEENS7_ILi112EEENS7_ILi64EEEEEELi64ENS_6half_tEfNS_4arch4Sm80ELb0ELb0ELb1ELb0ELb1ELb0ELb1ELb0EEENS1_21CollectiveEpilogueFwdINS6_IJS8_SA_S9_EEENS6_IJNS7_ILi1EEESI_SI_EEESC_SE_Li128ELb0ELb1ELb0ELb0EEENS1_19SingleTileSchedulerILb0ELb0ELb1ELi128EEEEEEEEEvNT_6ParamsE:
        .type           _ZN7cutlass13device_kernelIN5flash19enable_sm80_to_sm89INS1_16FlashAttnFwdSm80INS1_25CollectiveMainloopFwdSm80ILi4ELi1ELb0EN4cute5tupleIJNS5_1CILi128EEENS7_ILi112EEENS7_ILi64EEEEEELi64ENS_6half_tEfNS_4arch4Sm80ELb0ELb0ELb1ELb0ELb1ELb0ELb1ELb0EEENS1_21CollectiveEpilogueFwdINS6_IJS8_SA_S9_EEENS6_IJNS7_ILi1EEESI_SI_EEESC_SE_Li128ELb0ELb1ELb0ELb0EEENS1_19SingleTileSchedulerILb0ELb0ELb1ELi128EEEEEEEEEvNT_6ParamsE,@function
        .size           _ZN7cutlass13device_kernelIN5flash19enable_sm80_to_sm89INS1_16FlashAttnFwdSm80INS1_25CollectiveMainloopFwdSm80ILi4ELi1ELb0EN4cute5tupleIJNS5_1CILi128EEENS7_ILi112EEENS7_ILi64EEEEEELi64ENS_6half_tEfNS_4arch4Sm80ELb0ELb0ELb1ELb0ELb1ELb0ELb1ELb0EEENS1_21CollectiveEpilogueFwdINS6_IJS8_SA_S9_EEENS6_IJNS7_ILi1EEESI_SI_EEESC_SE_Li128ELb0ELb1ELb0ELb0EEENS1_19SingleTileSchedulerILb0ELb0ELb1ELi128EEEEEEEEEvNT_6ParamsE,(.L_x_18 - _ZN7cutlass13device_kernelIN5flash19enable_sm80_to_sm89INS1_16FlashAttnFwdSm80INS1_25CollectiveMainloopFwdSm80ILi4ELi1ELb0EN4cute5tupleIJNS5_1CILi128EEENS7_ILi112EEENS7_ILi64EEEEEELi64ENS_6half_tEfNS_4arch4Sm80ELb0ELb0ELb1ELb0ELb1ELb0ELb1ELb0EEENS1_21CollectiveEpilogueFwdINS6_IJS8_SA_S9_EEENS6_IJNS7_ILi1EEESI_SI_EEESC_SE_Li128ELb0ELb1ELb0ELb0EEENS1_19SingleTileSchedulerILb0ELb0ELb1ELi128EEEEEEEEEvNT_6ParamsE)
        .other          _ZN7cutlass13device_kernelIN5flash19enable_sm80_to_sm89INS1_16FlashAttnFwdSm80INS1_25CollectiveMainloopFwdSm80ILi4ELi1ELb0EN4cute5tupleIJNS5_1CILi128EEENS7_ILi112EEENS7_ILi64EEEEEELi64ENS_6half_tEfNS_4arch4Sm80ELb0ELb0ELb1ELb0ELb1ELb0ELb1ELb0EEENS1_21CollectiveEpilogueFwdINS6_IJS8_SA_S9_EEENS6_IJNS7_ILi1EEESI_SI_EEESC_SE_Li128ELb0ELb1ELb0ELb0EEENS1_19SingleTileSchedulerILb0ELb0ELb1ELi128EEEEEEEEEvNT_6ParamsE,@"STO_CUDA_ENTRY STV_DEFAULT"
_ZN7cutlass13device_kernelIN5flash19enable_sm80_to_sm89INS1_16FlashAttnFwdSm80INS1_25CollectiveMainloopFwdSm80ILi4ELi1ELb0EN4cute5tupleIJNS5_1CILi128EEENS7_ILi112EEENS7_ILi64EEEEEELi64ENS_6half_tEfNS_4arch4Sm80ELb0ELb0ELb1ELb0ELb1ELb0ELb1ELb0EEENS1_21CollectiveEpilogueFwdINS6_IJS8_SA_S9_EEENS6_IJNS7_ILi1EEESI_SI_EEESC_SE_Li128ELb0ELb1ELb0ELb0EEENS1_19SingleTileSchedulerILb0ELb0ELb1ELi128EEEEEEEEEvNT_6ParamsE:
[----:B------:R-:W-:Y:S01]  /*0000*/  LDC R1, c[0x0][0x28] ;  /* 0x00000a00ff017b82 */ /* 0x000fe20000000800 */
[----:B------:R-:W-:Y:S05]  /*0010*/  EXIT ;  /* 0x000000000000794d */ /* 0x000fea0003800000 */
.L_x_0:
[----:B------:R-:W-:-:S00]  /*0020*/  BRA `(.L_x_0) ;  /* 0xfffffffc00fc7947 */ /* 0x000fc0000383ffff */
[----:B------:R-:W-:-:S00]  /*0030*/  NOP ;  /* 0x0000000000007918 */ /* 0x000fc00000000000 */
        /* <DEDUP_REMOVED lines=12> */
.L_x_18:


//--------------------- .text._ZN7cutlass13device_kernelIN5flash19enable_sm80_to_sm89INS1_16FlashAttnFwdSm80INS1_25CollectiveMainloopFwdSm80ILi4ELi1ELb0EN4cute5tupleIJNS5_1CILi128EEENS7_ILi112EEENS7_ILi64EEEEEELi64ENS_6half_tEfNS_4arch4Sm80ELb0ELb0ELb1ELb1ELb1ELb0ELb1ELb0EEENS1_21CollectiveEpilogueFwdINS6_IJS8_SA_S9_EEENS6_IJNS7_ILi1EEESI_SI_EEESC_SE_Li128ELb1ELb1ELb0ELb0EEENS1_19SingleTileSchedulerILb1ELb0ELb1ELi128EEEEEEEEEvNT_6ParamsE --------------------------
	.section	.text._ZN7cutlass13device_kernelIN5flash19enable_sm80_to_sm89INS1_16FlashAttnFwdSm80INS1_25CollectiveMainloopFwdSm80ILi4ELi1ELb0EN4cute5tupleIJNS5_1CILi128EEENS7_ILi112EEENS7_ILi64EEEEEELi64ENS_6half_tEfNS_4arch4Sm80ELb0ELb0ELb1ELb1ELb1ELb0ELb1ELb0EEENS1_21CollectiveEpilogueFwdINS6_IJS8_SA_S9_EEENS6_IJNS7_ILi1EEESI_SI_EEESC_SE_Li128ELb1ELb1ELb0ELb0EEENS1_19SingleTileSchedulerILb1ELb0ELb1ELi128EEEEEEEEEvNT_6ParamsE,"ax",@progbits
	.align	128
.text._ZN7cutlass13device_kernelIN5flash19enable_sm80_to_sm89INS1_16FlashAttnFwdSm80INS1_25CollectiveMainloopFwdSm80ILi4ELi1ELb0EN4cute5tupleIJNS5_1CILi128EEENS7_ILi112EEENS7_ILi64EEEEEELi64ENS_6half_tEfNS_4arch4Sm80ELb0ELb0ELb1ELb1ELb1ELb0ELb1ELb0EEENS1_21CollectiveEpilogueFwdINS6_IJS8_SA_S9_EEENS6_IJNS7_ILi1EEESI_SI_EEESC_SE_Li128ELb1ELb1ELb0ELb0EEENS1_19SingleTileSchedulerILb1ELb0ELb1ELi128EEEEEEEEEvNT_6ParamsE:
        .type           _ZN7cutlass13device_kernelIN5flash19enable_sm80_to_sm89INS1_16FlashAttnFwdSm80INS1_25CollectiveMainloopFwdSm80ILi4ELi1ELb0EN4cute5tupleIJNS5_1CILi128EEENS7_ILi112EEENS7_ILi64EEEEEELi64ENS_6half_tEfNS_4arch4Sm80ELb0ELb0ELb1ELb1ELb1ELb0ELb1ELb0EEENS1_21CollectiveEpilogueFwdINS6_IJS8_SA_S9_EEENS6_IJNS7_ILi1EEESI_SI_EEESC_SE_Li128ELb1ELb1ELb0ELb0EEENS1_19SingleTileSchedulerILb1ELb0ELb1ELi128EEEEEEEEEvNT_6ParamsE,@function
        .size           _ZN7cutlass13device_kernelIN5flash19enable_sm80_to_sm89INS1_16FlashAttnFwdSm80INS1_25CollectiveMainloopFwdSm80ILi4ELi1ELb0EN4cute5tupleIJNS5_1CILi128EEENS7_ILi112EEENS7_ILi64EEEEEELi64ENS_6half_tEfNS_4arch4Sm80ELb0ELb0ELb1ELb1ELb1ELb0ELb1ELb0EEENS1_21CollectiveEpilogueFwdINS6_IJS8_SA_S9_EEENS6_IJNS7_ILi1EEESI_SI_EEESC_SE_Li128ELb1ELb1ELb0ELb0EEENS1_19SingleTileSchedulerILb1ELb0ELb1ELi128EEEEEEEEEvNT_6ParamsE,(.L_x_19 - _ZN7cutlass13device_kernelIN5flash19enable_sm80_to_sm89INS1_16FlashAttnFwdSm80INS1_25CollectiveMainloopFwdSm80ILi4ELi1ELb0EN4cute5tupleIJNS5_1CILi128EEENS7_ILi112EEENS7_ILi64EEEEEELi64ENS_6half_tEfNS_4arch4Sm80ELb0ELb0ELb1ELb1ELb1ELb0ELb1ELb0EEENS1_21CollectiveEpilogueFwdINS6_IJS8_SA_S9_EEENS6_IJNS7_ILi1EEESI_SI_EEESC_SE_Li128ELb1ELb1ELb0ELb0EEENS1_19SingleTileSchedulerILb1ELb0ELb1ELi128EEEEEEEEEvNT_6ParamsE)
        .other          _ZN7cutlass13device_kernelIN5flash19enable_sm80_to_sm89INS1_16FlashAttnFwdSm80INS1_25CollectiveMainloopFwdSm80ILi4ELi1ELb0EN4cute5tupleIJNS5_1CILi128EEENS7_ILi112EEENS7_ILi64EEEEEELi64ENS_6half_tEfNS_4arch4Sm80ELb0ELb0ELb1ELb1ELb1ELb0ELb1ELb0EEENS1_21CollectiveEpilogueFwdINS6_IJS8_SA_S9_EEENS6_IJNS7_ILi1EEESI_SI_EEESC_SE_Li128ELb1ELb1ELb0ELb0EEENS1_19SingleTileSchedulerILb1ELb0ELb1ELi128EEEEEEEEEvNT_6ParamsE,@"STO_CUDA_ENTRY STV_DEFAULT"
_ZN7cutlass13device_kernelIN5flash19enable_sm80_to_sm89INS1_16FlashAttnFwdSm80INS1_25CollectiveMainloopFwdSm80ILi4ELi1ELb0EN4cute5tupleIJNS5_1CILi128EEENS7_ILi112EEENS7_ILi64EEEEEELi64ENS_6half_tEfNS_4arch4Sm80ELb0ELb0ELb1ELb1ELb1ELb0ELb1ELb0EEENS1_21CollectiveEpilogueFwdINS6_IJS8_SA_S9_EEENS6_IJNS7_ILi1EEESI_SI_EEESC_SE_Li128ELb1ELb1ELb0ELb0EEENS1_19SingleTileSchedulerILb1ELb0ELb1ELi128EEEEEEEEEvNT_6ParamsE:
[----:B------:R-:W-:Y:S01]  /*0000*/  LDC R1, c[0x0][0x28] ;  /* 0x00000a00ff017b82 */ /* 0x000fe20000000800 */
[----:B------:R-:W-:Y:S05]  /*0010*/  EXIT ;  /* 0x000000000000794d */ /* 0x000fea0003800000 */
.L_x_1:
        /* <DEDUP_REMOVED lines=14> */
.L_x_19:


//--------------------- .text._ZN7cutlass13device_kernelIN5flash19enable_sm80_to_sm89INS1_16FlashAttnFwdSm80INS1_25CollectiveMainloopFwdSm80ILi4ELi1ELb0EN4cute5tupleIJNS5_1CILi128EEENS7_ILi112EEENS7_ILi64EEEEEELi64ENS_6half_tEfNS_4arch4Sm80ELb0ELb0ELb1ELb1ELb1ELb1ELb1ELb0EEENS1_21CollectiveEpilogueFwdINS6_IJS8_SA_S9_EEENS6_IJNS7_ILi1EEESI_SI_EEESC_SE_Li128ELb1ELb1ELb0ELb0EEENS1_19SingleTileSchedulerILb1ELb0ELb1ELi128EEEEEEEEEvNT_6ParamsE --------------------------
	.section	.text._ZN7cutlass13device_kernelIN5flash19enable_sm80_to_sm89INS1_16FlashAttnFwdSm80INS1_25CollectiveMainloopFwdSm80ILi4ELi1ELb0EN4cute5tupleIJNS5_1CILi128EEENS7_ILi112EEENS7_ILi64EEEEEELi64ENS_6half_tEfNS_4arch4Sm80ELb0ELb0ELb1ELb1ELb1ELb1ELb1ELb0EEENS1_21CollectiveEpilogueFwdINS6_IJS8_SA_S9_EEENS6_IJNS7_ILi1EEESI_SI_EEESC_SE_Li128ELb1ELb1ELb0ELb0EEENS1_19SingleTileSchedulerILb1ELb0ELb1ELi128EEEEEEEEEvNT_6ParamsE,"ax",@progbits
	.align	128
.text._ZN7cutlass13device_kernelIN5flash19enable_sm80_to_sm89INS1_16FlashAttnFwdSm80INS1_25CollectiveMainloopFwdSm80ILi4ELi1ELb0EN4cute5tupleIJNS5_1CILi128EEENS7_ILi112EEENS7_ILi64EEEEEELi64ENS_6half_tEfNS_4arch4Sm80ELb0ELb0ELb1ELb1ELb1ELb1ELb1ELb0EEENS1_21CollectiveEpilogueFwdINS6_IJS8_SA_S9_EEENS6_IJNS7_ILi1EEESI_SI_EEESC_SE_Li128ELb1ELb1ELb0ELb0EEENS1_19SingleTileSchedulerILb1ELb0ELb1ELi128EEEEEEEEEvNT_6ParamsE:
        .type           _ZN7cutlass13device_kernelIN5flash19enable_sm80_to_sm89INS1_16FlashAttnFwdSm80INS1_25CollectiveMainloopFwdSm80ILi4ELi1ELb0EN4cute5tupleIJNS5_1CILi128EEENS7_ILi112EEENS7_ILi64EEEEEELi64ENS_6half_tEfNS_4arch4Sm80ELb0ELb0ELb1ELb1ELb1ELb1ELb1ELb0EEENS1_21CollectiveEpilogueFwdINS6_IJS8_SA_S9_EEENS6_IJNS7_ILi1EEESI_SI_EEESC_SE_Li128ELb1ELb1ELb0ELb0EEENS1_19SingleTileSchedulerILb1ELb0ELb1ELi128EEEEEEEEEvNT_6ParamsE,@function
        .size           _ZN7cutlass13device_kernelIN5flash19enable_sm80_to_sm89INS1_16FlashAttnFwdSm80INS1_25CollectiveMainloopFwdSm80ILi4ELi1ELb0EN4cute5tupleIJNS5_1CILi128EEENS7_ILi112EEENS7_ILi64EEEEEELi64ENS_6half_tEfNS_4arch4Sm80ELb0ELb0ELb1ELb1ELb1ELb1ELb1ELb0EEENS1_21CollectiveEpilogueFwdINS6_IJS8_SA_S9_EEENS6_IJNS7_ILi1EEESI_SI_EEESC_SE_Li128ELb1ELb1ELb0ELb0EEENS1_19SingleTileSchedulerILb1ELb0ELb1ELi128EEEEEEEEEvNT_6ParamsE,(.L_x_20 - _ZN7cutlass13device_kernelIN5flash19enable_sm80_to_sm89INS1_16FlashAttnFwdSm80INS1_25CollectiveMainloopFwdSm80ILi4ELi1ELb0EN4cute5tupleIJNS5_1CILi128EEENS7_ILi112EEENS7_ILi64EEEEEELi64ENS_6half_tEfNS_4arch4Sm80ELb0ELb0ELb1ELb1ELb1ELb1ELb1ELb0EEENS1_21CollectiveEpilogueFwdINS6_IJS8_SA_S9_EEENS6_IJNS7_ILi1EEESI_SI_EEESC_SE_Li128ELb1ELb1ELb0ELb0EEENS1_19SingleTileSchedulerILb1ELb0ELb1ELi128EEEEEEEEEvNT_6ParamsE)
        .other          _ZN7cutlass13device_kernelIN5flash19enable_sm80_to_sm89INS1_16FlashAttnFwdSm80INS1_25CollectiveMainloopFwdSm80ILi4ELi1ELb0EN4cute5tupleIJNS5_1CILi128EEENS7_ILi112EEENS7_ILi64EEEEEELi64ENS_6half_tEfNS_4arch4Sm80ELb0ELb0ELb1ELb1ELb1ELb1ELb1ELb0EEENS1_21CollectiveEpilogueFwdINS6_IJS8_SA_S9_EEENS6_IJNS7_ILi1EEESI_SI_EEESC_SE_Li128ELb1ELb1ELb0ELb0EEENS1_19SingleTileSchedulerILb1ELb0ELb1ELi128EEEEEEEEEvNT_6ParamsE,@"STO_CUDA_ENTRY STV_DEFAULT"
_ZN7cutlass13device_kernelIN5flash19enable_sm80_to_sm89INS1_16FlashAttnFwdSm80INS1_25CollectiveMainloopFwdSm80ILi4ELi1ELb0EN4cute5tupleIJNS5_1CILi128EEENS7_ILi112EEENS7_ILi64EEEEEELi64ENS_6half_tEfNS_4arch4Sm80ELb0ELb0ELb1ELb1ELb1ELb1ELb1ELb0EEENS1_21CollectiveEpilogueFwdINS6_IJS8_SA_S9_EEENS6_IJNS7_ILi1EEESI_SI_EEESC_SE_Li128ELb1ELb1ELb0ELb0EEENS1_19SingleTileSchedulerILb1ELb0ELb1ELi128EEEEEEEEEvNT_6ParamsE:
[----:B------:R-:W-:Y:S01]  /*0000*/  LDC R1, c[0x0][0x28] ;  /* 0x00000a00ff017b82 */ /* 0x000fe20000000800 */
[----:B------:R-:W-:Y:S05]  /*0010*/  EXIT ;  /* 0x000000000000794d */ /* 0x000fea0003800000 */
.L_x_2:
        /* <DEDUP_REMOVED lines=14> */
.L_x_20:


//--------------------- .text._ZN7cutlass13device_kernelIN5flash19enable_sm80_to_sm89INS1_16FlashAttnFwdSm80INS1_25CollectiveMainloopFwdSm80ILi4ELi1ELb0EN4cute5tupleIJNS5_1CILi128EEENS7_ILi96EEENS7_ILi64EEEEEELi64ENS_6half_tEfNS_4arch4Sm80ELb0ELb1ELb1ELb0ELb1ELb0ELb1ELb0EEENS1_21CollectiveEpilogueFwdINS6_IJS8_SA_S9_EEENS6_IJNS7_ILi1EEESI_SI_EEESC_SE_Li128ELb0ELb1ELb0ELb0EEENS1_19SingleTileSchedulerILb0ELb0ELb1ELi128EEEEEEEEEvNT_6ParamsE --------------------------
	.section	.text._ZN7cutlass13device_kernelIN5flash19enable_sm80_to_sm89INS1_16FlashAttnFwdSm80INS1_25CollectiveMainloopFwdSm80ILi4ELi1ELb0EN4cute5tupleIJNS5_1CILi128EEENS7_ILi96EEENS7_ILi64EEEEEELi64ENS_6half_tEfNS_4arch4Sm80ELb0ELb1ELb1ELb0ELb1ELb0ELb1ELb0EEENS1_21CollectiveEpilogueFwdINS6_IJS8_SA_S9_EEENS6_IJNS7_ILi1EEESI_SI_EEESC_SE_Li128ELb0ELb1ELb0ELb0EEENS1_19SingleTileSchedulerILb0ELb0ELb1ELi128EEEEEEEEEvNT_6ParamsE,"ax",@progbits
	.align	128
.text._ZN7cutlass13device_kernelIN5flash19enable_sm80_to_sm89INS1_16FlashAttnFwdSm80INS1_25CollectiveMainloopFwdSm80ILi4ELi1ELb0EN4cute5tupleIJNS5_1CILi128EEENS7_ILi96EEENS7_ILi64EEEEEELi64ENS_6half_tEfNS_4arch4Sm80ELb0ELb1ELb1ELb0ELb1ELb0ELb1ELb0EEENS1_21CollectiveEpilogueFwdINS6_IJS8_SA_S9_EEENS6_IJNS7_ILi1EEESI_SI_EEESC_SE_Li128ELb0ELb1ELb0ELb0EEENS1_19SingleTileSchedulerILb0ELb0ELb1ELi128EEEEEEEEEvNT_6ParamsE:
        .type           _ZN7cutlass13device_kernelIN5flash19enable_sm80_to_sm89INS1_16FlashAttnFwdSm80INS1_25CollectiveMainloopFwdSm80ILi4ELi1ELb0EN4cute5tupleIJNS5_1CILi128EEENS7_ILi96EEENS7_ILi64EEEEEELi64ENS_6half_tEfNS_4arch4Sm80ELb0ELb1ELb1ELb0ELb1ELb0ELb1ELb0EEENS1_21CollectiveEpilogueFwdINS6_IJS8_SA_S9_EEENS6_IJNS7_ILi1EEESI_SI_EEESC_SE_Li128ELb0ELb1ELb0ELb0EEENS1_19SingleTileSchedulerILb0ELb0ELb1ELi128EEEEEEEEEvNT_6ParamsE,@function
        .size           _ZN7cutlass13device_kernelIN5flash19enable_sm80_to_sm89INS1_16FlashAttnFwdSm80INS1_25CollectiveMainloopFwdSm80ILi4ELi1ELb0EN4cute5tupleIJNS5_1CILi128EEENS7_ILi96EEENS7_ILi64EEEEEELi64ENS_6half_tEfNS_4arch4Sm80ELb0ELb1ELb1ELb0ELb1ELb0ELb1ELb0EEENS1_21CollectiveEpilogueFwdINS6_IJS8_SA_S9_EEENS6_IJNS7_ILi1EEESI_SI_EEESC_SE_Li128ELb0ELb1ELb0ELb0EEENS1_19SingleTileSchedulerILb0ELb0ELb1ELi128EEEEEEEEEvNT_6ParamsE,(.L_x_21 - _ZN7cutlass13device_kernelIN5flash19enable_sm80_to_sm89INS1_16FlashAttnFwdSm80INS1_25CollectiveMainloopFwdSm80ILi4ELi1ELb0EN4cute5tupleIJNS5_1CILi128EEENS7_ILi96EEENS7_ILi64EEEEEELi64ENS_6half_tEfNS_4arch4Sm80ELb0ELb1ELb1ELb0ELb1ELb0ELb1ELb0EEENS1_21CollectiveEpilogueFwdINS6_IJS8_SA_S9_EEENS6_IJNS7_ILi1EEESI_SI_EEESC_SE_Li128ELb0ELb1ELb0ELb0EEENS1_19SingleTileSchedulerILb0ELb0ELb1ELi128EEEEEEEEEvNT_6ParamsE)
        .other          _ZN7cutlass13device_kernelIN5flash19enable_sm80_to_sm89INS1_16FlashAttnFwdSm80INS1_25CollectiveMainloopFwdSm80ILi4ELi1ELb0EN4cute5tupleIJNS5_1CILi128EEENS7_ILi96EEENS7_ILi64EEEEEELi64ENS_6half_tEfNS_4arch4Sm80ELb0ELb1ELb1ELb0ELb1ELb0ELb1ELb0EEENS1_21CollectiveEpilogueFwdINS6_IJS8_SA_S9_EEENS6_IJNS7_ILi1EEESI_SI_EEESC_SE_Li128ELb0ELb1ELb0ELb0EEENS1_19SingleTileSchedulerILb0ELb0ELb1ELi128EEEEEEEEEvNT_6ParamsE,@"STO_CUDA_ENTRY STV_DEFAULT"
_ZN7cutlass13device_kernelIN5flash19enable_sm80_to_sm89INS1_16FlashAttnFwdSm80INS1_25CollectiveMainloopFwdSm80ILi4ELi1ELb0EN4cute5tupleIJNS5_1CILi128EEENS7_ILi96EEENS7_ILi64EEEEEELi64ENS_6half_tEfNS_4arch4Sm80ELb0ELb1ELb1ELb0ELb1ELb0ELb1ELb0EEENS1_21CollectiveEpilogueFwdINS6_IJS8_SA_S9_EEENS6_IJNS7_ILi1EEESI_SI_EEESC_SE_Li128ELb0ELb1ELb0ELb0EEENS1_19SingleTileSchedulerILb0ELb0ELb1ELi128EEEEEEEEEvNT_6ParamsE:
[----:B------:R-:W-:Y:S01]  /*0000*/  LDC R1, c[0x0][0x28] ;  /* 0x00000a00ff017b82 */ /* 0x000fe20000000800 */
[----:B------:R-:W-:Y:S05]  /*0010*/  EXIT ;  /* 0x000000000000794d */ /* 0x000fea0003800000 */
.L_x_3:
        /* <DEDUP_REMOVED lines=14> */
.L_x_21:


//--------------------- .text._ZN7cutlass13device_kernelIN5flash19enable_sm80_to_sm89INS1_16FlashAttnFwdSm80INS1_25CollectiveMainloopFwdSm80ILi4ELi1ELb0EN4cute5tupleIJNS5_1CILi128EEENS7_ILi96EEENS7_ILi64EEEEEELi64ENS_6half_tEfNS_4arch4Sm80ELb0ELb1ELb1ELb1ELb1ELb0ELb1ELb0EEENS1_21CollectiveEpilogueFwdINS6_IJS8_SA_S9_EEENS6_IJNS7_ILi1EEESI_SI_EEESC_SE_Li128ELb1ELb1ELb0ELb0EEENS1_19SingleTileSchedulerILb1ELb0ELb1ELi128EEEEEEEEEvNT_6ParamsE --------------------------
	.section	.text._ZN7cutlass13device_kernelIN5flash19enable_sm80_to_sm89INS1_16FlashAttnFwdSm80INS1_25CollectiveMainloopFwdSm80ILi4ELi1ELb0EN4cute5tupleIJNS5_1CILi128EEENS7_ILi96EEENS7_ILi64EEEEEELi64ENS_6half_tEfNS_4arch4Sm80ELb0ELb1ELb1ELb1ELb1ELb0ELb1ELb0EEENS1_21CollectiveEpilogueFwdINS6_IJS8_SA_S9_EEENS6_IJNS7_ILi1EEESI_SI_EEESC_SE_Li128ELb1ELb1ELb0ELb0EEENS1_19SingleTileSchedulerILb1ELb0ELb1ELi128EEEEEEEEEvNT_6ParamsE,"ax",@progbits
	.align	128
.text._ZN7cutlass13device_kernelIN5flash19enable_sm80_to_sm89INS1_16FlashAttnFwdSm80INS1_25CollectiveMainloopFwdSm80ILi4ELi1ELb0EN4cute5tupleIJNS5_1CILi128EEENS7_ILi96EEENS7_ILi64EEEEEELi64ENS_6half_tEfNS_4arch4Sm80ELb0ELb1ELb1ELb1ELb1ELb0ELb1ELb0EEENS1_21CollectiveEpilogueFwdINS6_IJS8_SA_S9_EEENS6_IJNS7_ILi1EEESI_SI_EEESC_SE_Li128ELb1ELb1ELb0ELb0EEENS1_19SingleTileSchedulerILb1ELb0ELb1ELi128EEEEEEEEEvNT_6ParamsE:
        .type           _ZN7cutlass13device_kernelIN5flash19enable_sm80_to_sm89INS1_16FlashAttnFwdSm80INS1_25CollectiveMainloopFwdSm80ILi4ELi1ELb0EN4cute5tupleIJNS5_1CILi128EEENS7_ILi96EEENS7_ILi64EEEEEELi64ENS_6half_tEfNS_4arch4Sm80ELb0ELb1ELb1ELb1ELb1ELb0ELb1ELb0EEENS1_21CollectiveEpilogueFwdINS6_IJS8_SA_S9_EEENS6_IJNS7_ILi1EEESI_SI_EEESC_SE_Li128ELb1ELb1ELb0ELb0EEENS1_19SingleTileSchedulerILb1ELb0ELb1ELi128EEEEEEEEEvNT_6ParamsE,@function
        .size           _ZN7cutlass13device_kernelIN5flash19enable_sm80_to_sm89INS1_16FlashAttnFwdSm80INS1_25CollectiveMainloopFwdSm80ILi4ELi1ELb0EN4cute5tupleIJNS5_1CILi128EEENS7_ILi96EEENS7_ILi64EEEEEELi64ENS_6half_tEfNS_4arch4Sm80ELb0ELb1ELb1ELb1ELb1ELb0ELb1ELb0EEENS1_21CollectiveEpilogueFwdINS6_IJS8_SA_S9_EEENS6_IJNS7_ILi1EEESI_SI_EEESC_SE_Li128ELb1ELb1ELb0ELb0EEENS1_19SingleTileSchedulerILb1ELb0ELb1ELi128EEEEEEEEEvNT_6ParamsE,(.L_x_22 - _ZN7cutlass13device_kernelIN5flash19enable_sm80_to_sm89INS1_16FlashAttnFwdSm80INS1_25CollectiveMainloopFwdSm80ILi4ELi1ELb0EN4cute5tupleIJNS5_1CILi128EEENS7_ILi96EEENS7_ILi64EEEEEELi64ENS_6half_tEfNS_4arch4Sm80ELb0ELb1ELb1ELb1ELb1ELb0ELb1ELb0EEENS1_21CollectiveEpilogueFwdINS6_IJS8_SA_S9_EEENS6_IJNS7_ILi1EEESI_SI_EEESC_SE_Li128ELb1ELb1ELb0ELb0EEENS1_19SingleTileSchedulerILb1ELb0ELb1ELi128EEEEEEEEEvNT_6ParamsE)
        .other          _ZN7cutlass13device_kernelIN5flash19enable_sm80_to_sm89INS1_16FlashAttnFwdSm80INS1_25CollectiveMainloopFwdSm80ILi4ELi1ELb0EN4cute5tupleIJNS5_1CILi128EEENS7_ILi96EEENS7_ILi64EEEEEELi64ENS_6half_tEfNS_4arch4Sm80ELb0ELb1ELb1ELb1ELb1ELb0ELb1ELb0EEENS1_21CollectiveEpilogueFwdINS6_IJS8_SA_S9_EEENS6_IJNS7_ILi1EEESI_SI_EEESC_SE_Li128ELb1ELb1ELb0ELb0EEENS1_19SingleTileSchedulerILb1ELb0ELb1ELi128EEEEEEEEEvNT_6ParamsE,@"STO_CUDA_ENTRY STV_DEFAULT"
_ZN7cutlass13device_kernelIN5flash19enable_sm80_to_sm89INS1_16FlashAttnFwdSm80INS1_25CollectiveMainloopFwdSm80ILi4ELi1ELb0EN4cute5tupleIJNS5_1CILi128EEENS7_ILi96EEENS7_ILi64EEEEEELi64ENS_6half_tEfNS_4arch4Sm80ELb0ELb1ELb1ELb1ELb1ELb0ELb1ELb0EEENS1_21CollectiveEpilogueFwdINS6_IJS8_SA_S9_EEENS6_IJNS7_ILi1EEESI_SI_EEESC_SE_Li128ELb1ELb1ELb0ELb0EEENS1_19SingleTileSchedulerILb1ELb0ELb1ELi128EEEEEEEEEvNT_6ParamsE:
[----:B------:R-:W-:Y:S01]  /*0000*/  LDC R1, c[0x0][0x28] ;  /* 0x00000a00ff017b82 */ /* 0x000fe20000000800 */
[----:B------:R-:W-:Y:S05]  /*0010*/  EXIT ;  /* 0x000000000000794d */ /* 0x000fea0003800000 */
.L_x_4:
        /* <DEDUP_REMOVED lines=14> */
.L_x_22:


//--------------------- .text._ZN7cutlass13device_kernelIN5flash19enable_sm80_to_sm89INS1_16FlashAttnFwdSm80INS1_25CollectiveMainloopFwdSm80ILi4ELi1ELb0EN4cute5tupleIJNS5_1CILi128EEENS7_ILi96EEENS7_ILi64EEEEEELi64ENS_6half_tEfNS_4arch4Sm80ELb0ELb1ELb1ELb1ELb1ELb1ELb1ELb0EEENS1_21CollectiveEpilogueFwdINS6_IJS8_SA_S9_EEENS6_IJNS7_ILi1EEESI_SI_EEESC_SE_Li128ELb1ELb1ELb0ELb0EEENS1_19SingleTileSchedulerILb1ELb0ELb1ELi128EEEEEEEEEvNT_6ParamsE --------------------------
	.section	.text._ZN7cutlass13device_kernelIN5flash19enable_sm80_to_sm89INS1_16FlashAttnFwdSm80INS1_25CollectiveMainloopFwdSm80ILi4ELi1ELb0EN4cute5tupleIJNS5_1CILi128EEENS7_ILi96EEENS7_ILi64EEEEEELi64ENS_6half_tEfNS_4arch4Sm80ELb0ELb1ELb1ELb1ELb1ELb1ELb1ELb0EEENS1_21CollectiveEpilogueFwdINS6_IJS8_SA_S9_EEENS6_IJNS7_ILi1EEESI_SI_EEESC_SE_Li128ELb1ELb1ELb0ELb0EEENS1_19SingleTileSchedulerILb1ELb0ELb1ELi128EEEEEEEEEvNT_6ParamsE,"ax",@progbits
	.align	128
.text._ZN7cutlass13device_kernelIN5flash19enable_sm80_to_sm89INS1_16FlashAttnFwdSm80INS1_25CollectiveMainloopFwdSm80ILi4ELi1ELb0EN4cute5tupleIJNS5_1CILi128EEENS7_ILi96EEENS7_ILi64EEEEEELi64ENS_6half_tEfNS_4arch4Sm80ELb0ELb1ELb1ELb1ELb1ELb1ELb1ELb0EEENS1_21CollectiveEpilogueFwdINS6_IJS8_SA_S9_EEENS6_IJNS7_ILi1EEESI_SI_EEESC_SE_Li128ELb1ELb1ELb0ELb0EEENS1_19SingleTileSchedulerILb1ELb0ELb1ELi128EEEEEEEEEvNT_6ParamsE:
        .type           _ZN7cutlass13device_kernelIN5flash19enable_sm80_to_sm89INS1_16FlashAttnFwdSm80INS1_25CollectiveMainloopFwdSm80ILi4ELi1ELb0EN4cute5tupleIJNS5_1CILi128EEENS7_ILi96EEENS7_ILi64EEEEEELi64ENS_6half_tEfNS_4arch4Sm80ELb0ELb1ELb1ELb1ELb1ELb1ELb1ELb0EEENS1_21CollectiveEpilogueFwdINS6_IJS8_SA_S9_EEENS6_IJNS7_ILi1EEESI_SI_EEESC_SE_Li128ELb1ELb1ELb0ELb0EEENS1_19SingleTileSchedulerILb1ELb0ELb1ELi128EEEEEEEEEvNT_6ParamsE,@function
        .size           _ZN7cutlass13device_kernelIN5flash19enable_sm80_to_sm89INS1_16FlashAttnFwdSm80INS1_25CollectiveMainloopFwdSm80ILi4ELi1ELb0EN4cute5tupleIJNS5_1CILi128EEENS7_ILi96EEENS7_ILi64EEEEEELi64ENS_6half_tEfNS_4arch4Sm80ELb0ELb1ELb1ELb1ELb1ELb1ELb1ELb0EEENS1_21CollectiveEpilogueFwdINS6_IJS8_SA_S9_EEENS6_IJNS7_ILi1EEESI_SI_EEESC_SE_Li128ELb1ELb1ELb0ELb0EEENS1_19SingleTileSchedulerILb1ELb0ELb1ELi128EEEEEEEEEvNT_6ParamsE,(.L_x_23 - _ZN7cutlass13device_kernelIN5flash19enable_sm80_to_sm89INS1_16FlashAttnFwdSm80INS1_25CollectiveMainloopFwdSm80ILi4ELi1ELb0EN4cute5tupleIJNS5_1CILi128EEENS7_ILi96EEENS7_ILi64EEEEEELi64ENS_6half_tEfNS_4arch4Sm80ELb0ELb1ELb1ELb1ELb1ELb1ELb1ELb0EEENS1_21CollectiveEpilogueFwdINS6_IJS8_SA_S9_EEENS6_IJNS7_ILi1EEESI_SI_EEESC_SE_Li128ELb1ELb1ELb0ELb0EEENS1_19SingleTileSchedulerILb1ELb0ELb1ELi128EEEEEEEEEvNT_6ParamsE)
        .other          _ZN7cutlass13device_kernelIN5flash19enable_sm80_to_sm89INS1_16FlashAttnFwdSm80INS1_25CollectiveMainloopFwdSm80ILi4ELi1ELb0EN4cute5tupleIJNS5_1CILi128EEENS7_ILi96EEENS7_ILi64EEEEEELi64ENS_6half_tEfNS_4arch4Sm80ELb0ELb1ELb1ELb1ELb1ELb1ELb1ELb0EEENS1_21CollectiveEpilogueFwdINS6_IJS8_SA_S9_EEENS6_IJNS7_ILi1EEESI_SI_EEESC_SE_Li128ELb1ELb1ELb0ELb0EEENS1_19SingleTileSchedulerILb1ELb0ELb1ELi128EEEEEEEEEvNT_6ParamsE,@"STO_CUDA_ENTRY STV_DEFAULT"
_ZN7cutlass13device_kernelIN5flash19enable_sm80_to_sm89INS1_16FlashAttnFwdSm80INS1_25CollectiveMainloopFwdSm80ILi4ELi1ELb0EN4cute5tupleIJNS5_1CILi128EEENS7_ILi96EEENS7_ILi64EEEEEELi64ENS_6half_tEfNS_4arch4Sm80ELb0ELb1ELb1ELb1ELb1ELb1ELb1ELb0EEENS1_21CollectiveEpilogueFwdINS6_IJS8_SA_S9_EEENS6_IJNS7_ILi1EEESI_SI_EEESC_SE_Li128ELb1ELb1ELb0ELb0EEENS1_19SingleTileSchedulerILb1ELb0ELb1ELi128EEEEEEEEEvNT_6ParamsE:
[----:B------:R-:W-:Y:S01]  /*0000*/  LDC R1, c[0x0][0x28] ;  /* 0x00000a00ff017b82 */ /* 0x000fe20000000800 */
[----:B------:R-:W-:Y:S05]  /*0010*/  EXIT ;  /* 0x000000000000794d */ /* 0x000fea0003800000 */
.L_x_5:
        /* <DEDUP_REMOVED lines=14> */
.L_x_23:


//--------------------- .text._ZN7cutlass13device_kernelIN5flash19enable_sm80_to_sm89INS1_16FlashAttnFwdSm80INS1_25CollectiveMainloopFwdSm80ILi4ELi1ELb0EN4cute5tupleIJNS5_1CILi128EEENS7_ILi112EEENS7_ILi64EEEEEELi64ENS_6half_tEfNS_4arch4Sm80ELb1ELb0ELb1ELb0ELb1ELb0ELb1ELb0EEENS1_21CollectiveEpilogueFwdINS6_IJS8_SA_S9_EEENS6_IJNS7_ILi1EEESI_SI_EEESC_SE_Li128ELb0ELb1ELb0ELb0EEENS1_30DynamicPersistentTileSchedulerILi128ELi128ELb0ELb1ELb0EEEEEEEEEvNT_6ParamsE --------------------------
	.section	.text._ZN7cutlass13device_kernelIN5flash19enable_sm80_to_sm89INS1_16FlashAttnFwdSm80INS1_25CollectiveMainloopFwdSm80ILi4ELi1ELb0EN4cute5tupleIJNS5_1CILi128EEENS7_ILi112EEENS7_ILi64EEEEEELi64ENS_6half_tEfNS_4arch4Sm80ELb1ELb0ELb1ELb0ELb1ELb0ELb1ELb0EEENS1_21CollectiveEpilogueFwdINS6_IJS8_SA_S9_EEENS6_IJNS7_ILi1EEESI_SI_EEESC_SE_Li128ELb0ELb1ELb0ELb0EEENS1_30DynamicPersistentTileSchedulerILi128ELi128ELb0ELb1ELb0EEEEEEEEEvNT_6ParamsE,"ax",@progbits
	.align	128
.text._ZN7cutlass13device_kernelIN5flash19enable_sm80_to_sm89INS1_16FlashAttnFwdSm80INS1_25CollectiveMainloopFwdSm80ILi4ELi1ELb0EN4cute5tupleIJNS5_1CILi128EEENS7_ILi112EEENS7_ILi64EEEEEELi64ENS_6half_tEfNS_4arch4Sm80ELb1ELb0ELb1ELb0ELb1ELb0ELb1ELb0EEENS1_21CollectiveEpilogueFwdINS6_IJS8_SA_S9_EEENS6_IJNS7_ILi1EEESI_SI_EEESC_SE_Li128ELb0ELb1ELb0ELb0EEENS1_30DynamicPersistentTileSchedulerILi128ELi128ELb0ELb1ELb0EEEEEEEEEvNT_6ParamsE:
        .type           _ZN7cutlass13device_kernelIN5flash19enable_sm80_to_sm89INS1_16FlashAttnFwdSm80INS1_25CollectiveMainloopFwdSm80ILi4ELi1ELb0EN4cute5tupleIJNS5_1CILi128EEENS7_ILi112EEENS7_ILi64EEEEEELi64ENS_6half_tEfNS_4arch4Sm80ELb1ELb0ELb1ELb0ELb1ELb0ELb1ELb0EEENS1_21CollectiveEpilogueFwdINS6_IJS8_SA_S9_EEENS6_IJNS7_ILi1EEESI_SI_EEESC_SE_Li128ELb0ELb1ELb0ELb0EEENS1_30DynamicPersistentTileSchedulerILi128ELi128ELb0ELb1ELb0EEEEEEEEEvNT_6ParamsE,@function
        .size           _ZN7cutlass13device_kernelIN5flash19enable_sm80_to_sm89INS1_16FlashAttnFwdSm80INS1_25CollectiveMainloopFwdSm80ILi4ELi1ELb0EN4cute5tupleIJNS5_1CILi128EEENS7_ILi112EEENS7_ILi64EEEEEELi64ENS_6half_tEfNS_4arch4Sm80ELb1ELb0ELb1ELb0ELb1ELb0ELb1ELb0EEENS1_21CollectiveEpilogueFwdINS6_IJS8_SA_S9_EEENS6_IJNS7_ILi1EEESI_SI_EEESC_SE_Li128ELb0ELb1ELb0ELb0EEENS1_30DynamicPersistentTileSchedulerILi128ELi128ELb0ELb1ELb0EEEEEEEEEvNT_6ParamsE,(.L_x_24 - _ZN7cutlass13device_kernelIN5flash19enable_sm80_to_sm89INS1_16FlashAttnFwdSm80INS1_25CollectiveMainloopFwdSm80ILi4ELi1ELb0EN4cute5tupleIJNS5_1CILi128EEENS7_ILi112EEENS7_ILi64EEEEEELi64ENS_6half_tEfNS_4arch4Sm80ELb1ELb0ELb1ELb0ELb1ELb0ELb1ELb0EEENS1_21CollectiveEpilogueFwdINS6_IJS8_SA_S9_EEENS6_IJNS7_ILi1EEESI_SI_EEESC_SE_Li128ELb0ELb1ELb0ELb0EEENS1_30DynamicPersistentTileSchedulerILi128ELi128ELb0ELb1ELb0EEEEEEEEEvNT_6ParamsE)
        .other          _ZN7cutlass13device_kernelIN5flash19enable_sm80_to_sm89INS1_16FlashAttnFwdSm80INS1_25CollectiveMainloopFwdSm80ILi4ELi1ELb0EN4cute5tupleIJNS5_1CILi128EEENS7_ILi112EEENS7_ILi64EEEEEELi64ENS_6half_tEfNS_4arch4Sm80ELb1ELb0ELb1ELb0ELb1ELb0ELb1ELb0EEENS1_21CollectiveEpilogueFwdINS6_IJS8_SA_S9_EEENS6_IJNS7_ILi1EEESI_SI_EEESC_SE_Li128ELb0ELb1ELb0ELb0EEENS1_30DynamicPersistentTileSchedulerILi128ELi128ELb0ELb1ELb0EEEEEEEEEvNT_6ParamsE,@"STO_CUDA_ENTRY STV_DEFAULT"
_ZN7cutlass13device_kernelIN5flash19enable_sm80_to_sm89INS1_16FlashAttnFwdSm80INS1_25CollectiveMainloopFwdSm80ILi4ELi1ELb0EN4cute5tupleIJNS5_1CILi128EEENS7_ILi112EEENS7_ILi64EEEEEELi64ENS_6half_tEfNS_4arch4Sm80ELb1ELb0ELb1ELb0ELb1ELb0ELb1ELb0EEENS1_21CollectiveEpilogueFwdINS6_IJS8_SA_S9_EEENS6_IJNS7_ILi1EEESI_SI_EEESC_SE_Li128ELb0ELb1ELb0ELb0EEENS1_30DynamicPersistentTileSchedulerILi128ELi128ELb0ELb1ELb0EEEEEEEEEvNT_6ParamsE:
[----:B------:R-:W-:Y:S01]  /*0000*/  LDC R1, c[0x0][0x28] ;  /* 0x00000a00ff017b82 */ /* 0x000fe20000000800 */
[----:B------:R-:W-:Y:S05]  /*0010*/  EXIT ;  /* 0x000000000000794d */ /* 0x000fea0003800000 */
.L_x_6:
        /* <DEDUP_REMOVED lines=14> */
.L_x_24:


//--------------------- .text._ZN7cutlass13device_kernelIN5flash19enable_sm80_to_sm89INS1_16FlashAttnFwdSm80INS1_25CollectiveMainloopFwdSm80ILi4ELi1ELb0EN4cute5tupleIJNS5_1CILi128EEENS7_ILi112EEENS7_ILi64EEEEEELi64ENS_6half_tEfNS_4arch4Sm80ELb1ELb0ELb1ELb1ELb1ELb0ELb1ELb0EEENS1_21CollectiveEpilogueFwdINS6_IJS8_SA_S9_EEENS6_IJNS7_ILi1EEESI_SI_EEESC_SE_Li128ELb1ELb1ELb0ELb0EEENS1_19SingleTileSchedulerILb1ELb0ELb1ELi128EEEEEEEEEvNT_6ParamsE --------------------------
	.section	.text._ZN7cutlass13device_kernelIN5flash19enable_sm80_to_sm89INS1_16FlashAttnFwdSm80INS1_25CollectiveMainloopFwdSm80ILi4ELi1ELb0EN4cute5tupleIJNS5_1CILi128EEENS7_ILi112EEENS7_ILi64EEEEEELi64ENS_6half_tEfNS_4arch4Sm80ELb1ELb0ELb1ELb1ELb1ELb0ELb1ELb0EEENS1_21CollectiveEpilogueFwdINS6_IJS8_SA_S9_EEENS6_IJNS7_ILi1EEESI_SI_EEESC_SE_Li128ELb1ELb1ELb0ELb0EEENS1_19SingleTileSchedulerILb1ELb0ELb1ELi128EEEEEEEEEvNT_6ParamsE,"ax",@progbits
	.align	128
.text._ZN7cutlass13device_kernelIN5flash19enable_sm80_to_sm89INS1_16FlashAttnFwdSm80INS1_25CollectiveMainloopFwdSm80ILi4ELi1ELb0EN4cute5tupleIJNS5_1CILi128EEENS7_ILi112EEENS7_ILi64EEEEEELi64ENS_6half_tEfNS_4arch4Sm80ELb1ELb0ELb1ELb1ELb1ELb0ELb1ELb0EEENS1_21CollectiveEpilogueFwdINS6_IJS8_SA_S9_EEENS6_IJNS7_ILi1EEESI_SI_EEESC_SE_Li128ELb1ELb1ELb0ELb0EEENS1_19SingleTileSchedulerILb1ELb0ELb1ELi128EEEEEEEEEvNT_6ParamsE:
        .type           _ZN7cutlass13device_kernelIN5flash19enable_sm80_to_sm89INS1_16FlashAttnFwdSm80INS1_25CollectiveMainloopFwdSm80ILi4ELi1ELb0EN4cute5tupleIJNS5_1CILi128EEENS7_ILi112EEENS7_ILi64EEEEEELi64ENS_6half_tEfNS_4arch4Sm80ELb1ELb0ELb1ELb1ELb1ELb0ELb1ELb0EEENS1_21CollectiveEpilogueFwdINS6_IJS8_SA_S9_EEENS6_IJNS7_ILi1EEESI_SI_EEESC_SE_Li128ELb1ELb1ELb0ELb0EEENS1_19SingleTileSchedulerILb1ELb0ELb1ELi128EEEEEEEEEvNT_6ParamsE,@function
        .size           _ZN7cutlass13device_kernelIN5flash19enable_sm80_to_sm89INS1_16FlashAttnFwdSm80INS1_25CollectiveMainloopFwdSm80ILi4ELi1ELb0EN4cute5tupleIJNS5_1CILi128EEENS7_ILi112EEENS7_ILi64EEEEEELi64ENS_6half_tEfNS_4arch4Sm80ELb1ELb0ELb1ELb1ELb1ELb0ELb1ELb0EEENS1_21CollectiveEpilogueFwdINS6_IJS8_SA_S9_EEENS6_IJNS7_ILi1EEESI_SI_EEESC_SE_Li128ELb1ELb1ELb0ELb0EEENS1_19SingleTileSchedulerILb1ELb0ELb1ELi128EEEEEEEEEvNT_6ParamsE,(.L_x_25 - _ZN7cutlass13device_kernelIN5flash19enable_sm80_to_sm89INS1_16FlashAttnFwdSm80INS1_25CollectiveMainloopFwdSm80ILi4ELi1ELb0EN4cute5tupleIJNS5_1CILi128EEENS7_ILi112EEENS7_ILi64EEEEEELi64ENS_6half_tEfNS_4arch4Sm80ELb1ELb0ELb1ELb1ELb1ELb0ELb1ELb0EEENS1_21CollectiveEpilogueFwdINS6_IJS8_SA_S9_EEENS6_IJNS7_ILi1EEESI_SI_EEESC_SE_Li128ELb1ELb1ELb0ELb0EEENS1_19SingleTileSchedulerILb1ELb0ELb1ELi128EEEEEEEEEvNT_6ParamsE)
        .other          _ZN7cutlass13device_kernelIN5flash19enable_sm80_to_sm89INS1_16FlashAttnFwdSm80INS1_25CollectiveMainloopFwdSm80ILi4ELi1ELb0EN4cute5tupleIJNS5_1CILi128EEENS7_ILi112EEENS7_ILi64EEEEEELi64ENS_6half_tEfNS_4arch4Sm80ELb1ELb0ELb1ELb1ELb1ELb0ELb1ELb0EEENS1_21CollectiveEpilogueFwdINS6_IJS8_SA_S9_EEENS6_IJNS7_ILi1EEESI_SI_EEESC_SE_Li128ELb1ELb1ELb0ELb0EEENS1_19SingleTileSchedulerILb1ELb0ELb1ELi128EEEEEEEEEvNT_6ParamsE,@"STO_CUDA_ENTRY STV_DEFAULT"
_ZN7cutlass13device_kernelIN5flash19enable_sm80_to_sm89INS1_16FlashAttnFwdSm80INS1_25CollectiveMainloopFwdSm80ILi4ELi1ELb0EN4cute5tupleIJNS5_1CILi128EEENS7_ILi112EEENS7_ILi64EEEEEELi64ENS_6half_tEfNS_4arch4Sm80ELb1ELb0ELb1ELb1ELb1ELb0ELb1ELb0EEENS1_21CollectiveEpilogueFwdINS6_IJS8_SA_S9_EEENS6_IJNS7_ILi1EEESI_SI_EEESC_SE_Li128ELb1ELb1ELb0ELb0EEENS1_19SingleTileSchedulerILb1ELb0ELb1ELi128EEEEEEEEEvNT_6ParamsE:
[----:B------:R-:W-:Y:S01]  /*0000*/  LDC R1, c[0x0][0x28] ;  /* 0x00000a00ff017b82 */ /* 0x000fe20000000800 */
[----:B------:R-:W-:Y:S05]  /*0010*/  EXIT ;  /* 0x000000000000794d */ /* 0x000fea0003800000 */
.L_x_7:
        /* <DEDUP_REMOVED lines=14> */
.L_x_25:


//--------------------- .text._ZN7cutlass13device_kernelIN5flash19enable_sm80_to_sm89INS1_16FlashAttnFwdSm80INS1_25CollectiveMainloopFwdSm80ILi4ELi1ELb0EN4cute5tupleIJNS5_1CILi128EEENS7_ILi112EEENS7_ILi64EEEEEELi64ENS_6half_tEfNS_4arch4Sm80ELb1ELb0ELb1ELb1ELb1ELb1ELb1ELb0EEENS1_21CollectiveEpilogueFwdINS6_IJS8_SA_S9_EEENS6_IJNS7_ILi1EEESI_SI_EEESC_SE_Li128ELb1ELb1ELb0ELb0EEENS1_19SingleTileSchedulerILb1ELb0ELb1ELi128EEEEEEEEEvNT_6ParamsE --------------------------
	.section	.text._ZN7cutlass13device_kernelIN5flash19enable_sm80_to_sm89INS1_16FlashAttnFwdSm80INS1_25CollectiveMainloopFwdSm80ILi4ELi1ELb0EN4cute5tupleIJNS5_1CILi128EEENS7_ILi112EEENS7_ILi64EEEEEELi64ENS_6half_tEfNS_4arch4Sm80ELb1ELb0ELb1ELb1ELb1ELb1ELb1ELb0EEENS1_21CollectiveEpilogueFwdINS6_IJS8_SA_S9_EEENS6_IJNS7_ILi1EEESI_SI_EEESC_SE_Li128ELb1ELb1ELb0ELb0EEENS1_19SingleTileSchedulerILb1ELb0ELb1ELi128EEEEEEEEEvNT_6ParamsE,"ax",@progbits
	.align	128
.text._ZN7cutlass13device_kernelIN5flash19enable_sm80_to_sm89INS1_16FlashAttnFwdSm80INS1_25CollectiveMainloopFwdSm80ILi4ELi1ELb0EN4cute5tupleIJNS5_1CILi128EEENS7_ILi112EEENS7_ILi64EEEEEELi64ENS_6half_tEfNS_4arch4Sm80ELb1ELb0ELb1ELb1ELb1ELb1ELb1ELb0EEENS1_21CollectiveEpilogueFwdINS6_IJS8_SA_S9_EEENS6_IJNS7_ILi1EEESI_SI_EEESC_SE_Li128ELb1ELb1ELb0ELb0EEENS1_19SingleTileSchedulerILb1ELb0ELb1ELi128EEEEEEEEEvNT_6ParamsE:
        .type           _ZN7cutlass13device_kernelIN5flash19enable_sm80_to_sm89INS1_16FlashAttnFwdSm80INS1_25CollectiveMainloopFwdSm80ILi4ELi1ELb0EN4cute5tupleIJNS5_1CILi128EEENS7_ILi112EEENS7_ILi64EEEEEELi64ENS_6half_tEfNS_4arch4Sm80ELb1ELb0ELb1ELb1ELb1ELb1ELb1ELb0EEENS1_21CollectiveEpilogueFwdINS6_IJS8_SA_S9_EEENS6_IJNS7_ILi1EEESI_SI_EEESC_SE_Li128ELb1ELb1ELb0ELb0EEENS1_19SingleTileSchedulerILb1ELb0ELb1ELi128EEEEEEEEEvNT_6ParamsE,@function
        .size           _ZN7cutlass13device_kernelIN5flash19enable_sm80_to_sm89INS1_16FlashAttnFwdSm80INS1_25CollectiveMainloopFwdSm80ILi4ELi1ELb0EN4cute5tupleIJNS5_1CILi128EEENS7_ILi112EEENS7_ILi64EEEEEELi64ENS_6half_tEfNS_4arch4Sm80ELb1ELb0ELb1ELb1ELb1ELb1ELb1ELb0EEENS1_21CollectiveEpilogueFwdINS6_IJS8_SA_S9_EEENS6_IJNS7_ILi1EEESI_SI_EEESC_SE_Li128ELb1ELb1ELb0ELb0EEENS1_19SingleTileSchedulerILb1ELb0ELb1ELi128EEEEEEEEEvNT_6ParamsE,(.L_x_26 - _ZN7cutlass13device_kernelIN5flash19enable_sm80_to_sm89INS1_16FlashAttnFwdSm80INS1_25CollectiveMainloopFwdSm80ILi4ELi1ELb0EN4cute5tupleIJNS5_1CILi128EEENS7_ILi112EEENS7_ILi64EEEEEELi64ENS_6half_tEfNS_4arch4Sm80ELb1ELb0ELb1ELb1ELb1ELb1ELb1ELb0EEENS1_21CollectiveEpilogueFwdINS6_IJS8_SA_S9_EEENS6_IJNS7_ILi1EEESI_SI_EEESC_SE_Li128ELb1ELb1ELb0ELb0EEENS1_19SingleTileSchedulerILb1ELb0ELb1ELi128EEEEEEEEEvNT_6ParamsE)
        .other          _ZN7cutlass13device_kernelIN5flash19enable_sm80_to_sm89INS1_16FlashAttnFwdSm80INS1_25CollectiveMainloopFwdSm80ILi4ELi1ELb0EN4cute5tupleIJNS5_1CILi128EEENS7_ILi112EEENS7_ILi64EEEEEELi64ENS_6half_tEfNS_4arch4Sm80ELb1ELb0ELb1ELb1ELb1ELb1ELb1ELb0EEENS1_21CollectiveEpilogueFwdINS6_IJS8_SA_S9_EEENS6_IJNS7_ILi1EEESI_SI_EEESC_SE_Li128ELb1ELb1ELb0ELb0EEENS1_19SingleTileSchedulerILb1ELb0ELb1ELi128EEEEEEEEEvNT_6ParamsE,@"STO_CUDA_ENTRY STV_DEFAULT"
_ZN7cutlass13device_kernelIN5flash19enable_sm80_to_sm89INS1_16FlashAttnFwdSm80INS1_25CollectiveMainloopFwdSm80ILi4ELi1ELb0EN4cute5tupleIJNS5_1CILi128EEENS7_ILi112EEENS7_ILi64EEEEEELi64ENS_6half_tEfNS_4arch4Sm80ELb1ELb0ELb1ELb1ELb1ELb1ELb1ELb0EEENS1_21CollectiveEpilogueFwdINS6_IJS8_SA_S9_EEENS6_IJNS7_ILi1EEESI_SI_EEESC_SE_Li128ELb1ELb1ELb0ELb0EEENS1_19SingleTileSchedulerILb1ELb0ELb1ELi128EEEEEEEEEvNT_6ParamsE:
[----:B------:R-:W-:Y:S01]  /*0000*/  LDC R1, c[0x0][0x28] ;  /* 0x00000a00ff017b82 */ /* 0x000fe20000000800 */
[----:B------:R-:W-:Y:S05]  /*0010*/  EXIT ;  /* 0x000000000000794d */ /* 0x000fea0003800000 */
.L_x_8:
        /* <DEDUP_REMOVED lines=14> */
.L_x_26:


//--------------------- .text._ZN7cutlass13device_kernelIN5flash19enable_sm80_to_sm89INS1_16FlashAttnFwdSm80INS1_25CollectiveMainloopFwdSm80ILi4ELi1ELb0EN4cute5tupleIJNS5_1CILi128EEENS7_ILi112EEENS7_ILi64EEEEEELi64ENS_6half_tEfNS_4arch4Sm80ELb0ELb0ELb0ELb0ELb1ELb0ELb1ELb0EEENS1_21CollectiveEpilogueFwdINS6_IJS8_SA_S9_EEENS6_IJNS7_ILi1EEESI_SI_EEESC_SE_Li128ELb0ELb1ELb0ELb0EEENS1_19SingleTileSchedulerILb0ELb0ELb1ELi128EEEEEEEEEvNT_6ParamsE --------------------------
	.section	.text._ZN7cutlass13device_kernelIN5flash19enable_sm80_to_sm89INS1_16FlashAttnFwdSm80INS1_25CollectiveMainloopFwdSm80ILi4ELi1ELb0EN4cute5tupleIJNS5_1CILi128EEENS7_ILi112EEENS7_ILi64EEEEEELi64ENS_6half_tEfNS_4arch4Sm80ELb0ELb0ELb0ELb0ELb1ELb0ELb1ELb0EEENS1_21CollectiveEpilogueFwdINS6_IJS8_SA_S9_EEENS6_IJNS7_ILi1EEESI_SI_EEESC_SE_Li128ELb0ELb1ELb0ELb0EEENS1_19SingleTileSchedulerILb0ELb0ELb1ELi128EEEEEEEEEvNT_6ParamsE,"ax",@progbits
	.align	128
.text._ZN7cutlass13device_kernelIN5flash19enable_sm80_to_sm89INS1_16FlashAttnFwdSm80INS1_25CollectiveMainloopFwdSm80ILi4ELi1ELb0EN4cute5tupleIJNS5_1CILi128EEENS7_ILi112EEENS7_ILi64EEEEEELi64ENS_6half_tEfNS_4arch4Sm80ELb0ELb0ELb0ELb0ELb1ELb0ELb1ELb0EEENS1_21CollectiveEpilogueFwdINS6_IJS8_SA_S9_EEENS6_IJNS7_ILi1EEESI_SI_EEESC_SE_Li128ELb0ELb1ELb0ELb0EEENS1_19SingleTileSchedulerILb0ELb0ELb1ELi128EEEEEEEEEvNT_6ParamsE:
        .type           _ZN7cutlass13device_kernelIN5flash19enable_sm80_to_sm89INS1_16FlashAttnFwdSm80INS1_25CollectiveMainloopFwdSm80ILi4ELi1ELb0EN4cute5tupleIJNS5_1CILi128EEENS7_ILi112EEENS7_ILi64EEEEEELi64ENS_6half_tEfNS_4arch4Sm80ELb0ELb0ELb0ELb0ELb1ELb0ELb1ELb0EEENS1_21CollectiveEpilogueFwdINS6_IJS8_SA_S9_EEENS6_IJNS7_ILi1EEESI_SI_EEESC_SE_Li128ELb0ELb1ELb0ELb0EEENS1_19SingleTileSchedulerILb0ELb0ELb1ELi128EEEEEEEEEvNT_6ParamsE,@function
        .size           _ZN7cutlass13device_kernelIN5flash19enable_sm80_to_sm89INS1_16FlashAttnFwdSm80INS1_25CollectiveMainloopFwdSm80ILi4ELi1ELb0EN4cute5tupleIJNS5_1CILi128EEENS7_ILi112EEENS7_ILi64EEEEEELi64ENS_6half_tEfNS_4arch4Sm80ELb0ELb0ELb0ELb0ELb1ELb0ELb1ELb0EEENS1_21CollectiveEpilogueFwdINS6_IJS8_SA_S9_EEENS6_IJNS7_ILi1EEESI_SI_EEESC_SE_Li128ELb0ELb1ELb0ELb0EEENS1_19SingleTileSchedulerILb0ELb0ELb1ELi128EEEEEEEEEvNT_6ParamsE,(.L_x_27 - _ZN7cutlass13device_kernelIN5flash19enable_sm80_to_sm89INS1_16FlashAttnFwdSm80INS1_25CollectiveMainloopFwdSm80ILi4ELi1ELb0EN4cute5tupleIJNS5_1CILi128EEENS7_ILi112EEENS7_ILi64EEEEEELi64ENS_6half_tEfNS_4arch4Sm80ELb0ELb0ELb0ELb0ELb1ELb0ELb1ELb0EEENS1_21CollectiveEpilogueFwdINS6_IJS8_SA_S9_EEENS6_IJNS7_ILi1EEESI_SI_EEESC_SE_Li128ELb0ELb1ELb0ELb0EEENS1_19SingleTileSchedulerILb0ELb0ELb1ELi128EEEEEEEEEvNT_6ParamsE)
        .other          _ZN7cutlass13device_kernelIN5flash19enable_sm80_to_sm89INS1_16FlashAttnFwdSm80INS1_25CollectiveMainloopFwdSm80ILi4ELi1ELb0EN4cute5tupleIJNS5_1CILi128EEENS7_ILi112EEENS7_ILi64EEEEEELi64ENS_6half_tEfNS_4arch4Sm80ELb0ELb0ELb0ELb0ELb1ELb0ELb1ELb0EEENS1_21CollectiveEpilogueFwdINS6_IJS8_SA_S9_EEENS6_IJNS7_ILi1EEESI_SI_EEESC_SE_Li128ELb0ELb1ELb0ELb0EEENS1_19SingleTileSchedulerILb0ELb0ELb1ELi128EEEEEEEEEvNT_6ParamsE,@"STO_CUDA_ENTRY STV_DEFAULT"
_ZN7cutlass13device_kernelIN5flash19enable_sm80_to_sm89INS1_16FlashAttnFwdSm80INS1_25CollectiveMainloopFwdSm80ILi4ELi1ELb0EN4cute5tupleIJNS5_1CILi128EEENS7_ILi112EEENS7_ILi64EEEEEELi64ENS_6half_tEfNS_4arch4Sm80ELb0ELb0ELb0ELb0ELb1ELb0ELb1ELb0EEENS1_21CollectiveEpilogueFwdINS6_IJS8_SA_S9_EEENS6_IJNS7_ILi1EEESI_SI_EEESC_SE_Li128ELb0ELb1ELb0ELb0EEENS1_19SingleTileSchedulerILb0ELb0ELb1ELi128EEEEEEEEEvNT_6ParamsE:
[----:B------:R-:W-:Y:S01]  /*0000*/  LDC R1, c[0x0][0x28] ;  /* 0x00000a00ff017b82 */ /* 0x000fe20000000800 */
[----:B------:R-:W-:Y:S05]  /*0010*/  EXIT ;  /* 0x000000000000794d */ /* 0x000fea0003800000 */
.L_x_9:
        /* <DEDUP_REMOVED lines=14> */
.L_x_27:


//--------------------- .text._ZN7cutlass13device_kernelIN5flash19enable_sm80_to_sm89INS1_16FlashAttnFwdSm80INS1_25CollectiveMainloopFwdSm80ILi4ELi1ELb0EN4cute5tupleIJNS5_1CILi128EEENS7_ILi112EEENS7_ILi64EEEEEELi64ENS_6half_tEfNS_4arch4Sm80ELb0ELb0ELb0ELb1ELb1ELb0ELb1ELb0EEENS1_21CollectiveEpilogueFwdINS6_IJS8_SA_S9_EEENS6_IJNS7_ILi1EEESI_SI_EEESC_SE_Li128ELb1ELb1ELb0ELb0EEENS1_19SingleTileSchedulerILb1ELb0ELb1ELi128EEEEEEEEEvNT_6ParamsE --------------------------
	.section	.text._ZN7cutlass13device_kernelIN5flash19enable_sm80_to_sm89INS1_16FlashAttnFwdSm80INS1_25CollectiveMainloopFwdSm80ILi4ELi1ELb0EN4cute5tupleIJNS5_1CILi128EEENS7_ILi112EEENS7_ILi64EEEEEELi64ENS_6half_tEfNS_4arch4Sm80ELb0ELb0ELb0ELb1ELb1ELb0ELb1ELb0EEENS1_21CollectiveEpilogueFwdINS6_IJS8_SA_S9_EEENS6_IJNS7_ILi1EEESI_SI_EEESC_SE_Li128ELb1ELb1ELb0ELb0EEENS1_19SingleTileSchedulerILb1ELb0ELb1ELi128EEEEEEEEEvNT_6ParamsE,"ax",@progbits
	.align	128
.text._ZN7cutlass13device_kernelIN5flash19enable_sm80_to_sm89INS1_16FlashAttnFwdSm80INS1_25CollectiveMainloopFwdSm80ILi4ELi1ELb0EN4cute5tupleIJNS5_1CILi128EEENS7_ILi112EEENS7_ILi64EEEEEELi64ENS_6half_tEfNS_4arch4Sm80ELb0ELb0ELb0ELb1ELb1ELb0ELb1ELb0EEENS1_21CollectiveEpilogueFwdINS6_IJS8_SA_S9_EEENS6_IJNS7_ILi1EEESI_SI_EEESC_SE_Li128ELb1ELb1ELb0ELb0EEENS1_19SingleTileSchedulerILb1ELb0ELb1ELi128EEEEEEEEEvNT_6ParamsE:
        .type           _ZN7cutlass13device_kernelIN5flash19enable_sm80_to_sm89INS1_16FlashAttnFwdSm80INS1_25CollectiveMainloopFwdSm80ILi4ELi1ELb0EN4cute5tupleIJNS5_1CILi128EEENS7_ILi112EEENS7_ILi64EEEEEELi64ENS_6half_tEfNS_4arch4Sm80ELb0ELb0ELb0ELb1ELb1ELb0ELb1ELb0EEENS1_21CollectiveEpilogueFwdINS6_IJS8_SA_S9_EEENS6_IJNS7_ILi1EEESI_SI_EEESC_SE_Li128ELb1ELb1ELb0ELb0EEENS1_19SingleTileSchedulerILb1ELb0ELb1ELi128EEEEEEEEEvNT_6ParamsE,@function
        .size           _ZN7cutlass13device_kernelIN5flash19enable_sm80_to_sm89INS1_16FlashAttnFwdSm80INS1_25CollectiveMainloopFwdSm80ILi4ELi1ELb0EN4cute5tupleIJNS5_1CILi128EEENS7_ILi112EEENS7_ILi64EEEEEELi64ENS_6half_tEfNS_4arch4Sm80ELb0ELb0ELb0ELb1ELb1ELb0ELb1ELb0EEENS1_21CollectiveEpilogueFwdINS6_IJS8_SA_S9_EEENS6_IJNS7_ILi1EEESI_SI_EEESC_SE_Li128ELb1ELb1ELb0ELb0EEENS1_19SingleTileSchedulerILb1ELb0ELb1ELi128EEEEEEEEEvNT_6ParamsE,(.L_x_28 - _ZN7cutlass13device_kernelIN5flash19enable_sm80_to_sm89INS1_16FlashAttnFwdSm80INS1_25CollectiveMainloopFwdSm80ILi4ELi1ELb0EN4cute5tupleIJNS5_1CILi128EEENS7_ILi112EEENS7_ILi64EEEEEELi64ENS_6half_tEfNS_4arch4Sm80ELb0ELb0ELb0ELb1ELb1ELb0ELb1ELb0EEENS1_21CollectiveEpilogueFwdINS6_IJS8_SA_S9_EEENS6_IJNS7_ILi1EEESI_SI_EEESC_SE_Li128ELb1ELb1ELb0ELb0EEENS1_19SingleTileSchedulerILb1ELb0ELb1ELi128EEEEEEEEEvNT_6ParamsE)
        .other          _ZN7cutlass13device_kernelIN5flash19enable_sm80_to_sm89INS1_16FlashAttnFwdSm80INS1_25CollectiveMainloopFwdSm80ILi4ELi1ELb0EN4cute5tupleIJNS5_1CILi128EEENS7_ILi112EEENS7_ILi64EEEEEELi64ENS_6half_tEfNS_4arch4Sm80ELb0ELb0ELb0ELb1ELb1ELb0ELb1ELb0EEENS1_21CollectiveEpilogueFwdINS6_IJS8_SA_S9_EEENS6_IJNS7_ILi1EEESI_SI_EEESC_SE_Li128ELb1ELb1ELb0ELb0EEENS1_19SingleTileSchedulerILb1ELb0ELb1ELi128EEEEEEEEEvNT_6ParamsE,@"STO_CUDA_ENTRY STV_DEFAULT"
_ZN7cutlass13device_kernelIN5flash19enable_sm80_to_sm89INS1_16FlashAttnFwdSm80INS1_25CollectiveMainloopFwdSm80ILi4ELi1ELb0EN4cute5tupleIJNS5_1CILi128EEENS7_ILi112EEENS7_ILi64EEEEEELi64ENS_6half_tEfNS_4arch4Sm80ELb0ELb0ELb0ELb1ELb1ELb0ELb1ELb0EEENS1_21CollectiveEpilogueFwdINS6_IJS8_SA_S9_EEENS6_IJNS7_ILi1EEESI_SI_EEESC_SE_Li128ELb1ELb1ELb0ELb0EEENS1_19SingleTileSchedulerILb1ELb0ELb1ELi128EEEEEEEEEvNT_6ParamsE:
[----:B------:R-:W-:Y:S01]  /*0000*/  LDC R1, c[0x0][0x28] ;  /* 0x00000a00ff017b82 */ /* 0x000fe20000000800 */
[----:B------:R-:W-:Y:S05]  /*0010*/  EXIT ;  /* 0x000000000000794d */ /* 0x000fea0003800000 */
.L_x_10:
        /* <DEDUP_REMOVED lines=14> */
.L_x_28:


//--------------------- .text._ZN7cutlass13device_kernelIN5flash19enable_sm80_to_sm89INS1_16FlashAttnFwdSm80INS1_25CollectiveMainloopFwdSm80ILi4ELi1ELb0EN4cute5tupleIJNS5_1CILi128EEENS7_ILi112EEENS7_ILi64EEEEEELi64ENS_6half_tEfNS_4arch4Sm80ELb0ELb0ELb0ELb1ELb1ELb1ELb1ELb0EEENS1_21CollectiveEpilogueFwdINS6_IJS8_SA_S9_EEENS6_IJNS7_ILi1EEESI_SI_EEESC_SE_Li128ELb1ELb1ELb0ELb0EEENS1_19SingleTileSchedulerILb1ELb0ELb1ELi128EEEEEEEEEvNT_6ParamsE --------------------------
	.section	.text._ZN7cutlass13device_kernelIN5flash19enable_sm80_to_sm89INS1_16FlashAttnFwdSm80INS1_25CollectiveMainloopFwdSm80ILi4ELi1ELb0EN4cute5tupleIJNS5_1CILi128EEENS7_ILi112EEENS7_ILi64EEEEEELi64ENS_6half_tEfNS_4arch4Sm80ELb0ELb0ELb0ELb1ELb1ELb1ELb1ELb0EEENS1_21CollectiveEpilogueFwdINS6_IJS8_SA_S9_EEENS6_IJNS7_ILi1EEESI_SI_EEESC_SE_Li128ELb1ELb1ELb0ELb0EEENS1_19SingleTileSchedulerILb1ELb0ELb1ELi128EEEEEEEEEvNT_6ParamsE,"ax",@progbits
	.align	128
.text._ZN7cutlass13device_kernelIN5flash19enable_sm80_to_sm89INS1_16FlashAttnFwdSm80INS1_25CollectiveMainloopFwdSm80ILi4ELi1ELb0EN4cute5tupleIJNS5_1CILi128EEENS7_ILi112EEENS7_ILi64EEEEEELi64ENS_6half_tEfNS_4arch4Sm80ELb0ELb0ELb0ELb1ELb1ELb1ELb1ELb0EEENS1_21CollectiveEpilogueFwdINS6_IJS8_SA_S9_EEENS6_IJNS7_ILi1EEESI_SI_EEESC_SE_Li128ELb1ELb1ELb0ELb0EEENS1_19SingleTileSchedulerILb1ELb0ELb1ELi128EEEEEEEEEvNT_6ParamsE:
        .type           _ZN7cutlass13device_kernelIN5flash19enable_sm80_to_sm89INS1_16FlashAttnFwdSm80INS1_25CollectiveMainloopFwdSm80ILi4ELi1ELb0EN4cute5tupleIJNS5_1CILi128EEENS7_ILi112EEENS7_ILi64EEEEEELi64ENS_6half_tEfNS_4arch4Sm80ELb0ELb0ELb0ELb1ELb1ELb1ELb1ELb0EEENS1_21CollectiveEpilogueFwdINS6_IJS8_SA_S9_EEENS6_IJNS7_ILi1EEESI_SI_EEESC_SE_Li128ELb1ELb1ELb0ELb0EEENS1_19SingleTileSchedulerILb1ELb0ELb1ELi128EEEEEEEEEvNT_6ParamsE,@function
        .size           _ZN7cutlass13device_kernelIN5flash19enable_sm80_to_sm89INS1_16FlashAttnFwdSm80INS1_25CollectiveMainloopFwdSm80ILi4ELi1ELb0EN4cute5tupleIJNS5_1CILi128EEENS7_ILi112EEENS7_ILi64EEEEEELi64ENS_6half_tEfNS_4arch4Sm80ELb0ELb0ELb0ELb1ELb1ELb1ELb1ELb0EEENS1_21CollectiveEpilogueFwdINS6_IJS8_SA_S9_EEENS6_IJNS7_ILi1EEESI_SI_EEESC_SE_Li128ELb1ELb1ELb0ELb0EEENS1_19SingleTileSchedulerILb1ELb0ELb1ELi128EEEEEEEEEvNT_6ParamsE,(.L_x_29 - _ZN7cutlass13device_kernelIN5flash19enable_sm80_to_sm89INS1_16FlashAttnFwdSm80INS1_25CollectiveMainloopFwdSm80ILi4ELi1ELb0EN4cute5tupleIJNS5_1CILi128EEENS7_ILi112EEENS7_ILi64EEEEEELi64ENS_6half_tEfNS_4arch4Sm80ELb0ELb0ELb0ELb1ELb1ELb1ELb1ELb0EEENS1_21CollectiveEpilogueFwdINS6_IJS8_SA_S9_EEENS6_IJNS7_ILi1EEESI_SI_EEESC_SE_Li128ELb1ELb1ELb0ELb0EEENS1_19SingleTileSchedulerILb1ELb0ELb1ELi128EEEEEEEEEvNT_6ParamsE)
        .other          _ZN7cutlass13device_kernelIN5flash19enable_sm80_to_sm89INS1_16FlashAttnFwdSm80INS1_25CollectiveMainloopFwdSm80ILi4ELi1ELb0EN4cute5tupleIJNS5_1CILi128EEENS7_ILi112EEENS7_ILi64EEEEEELi64ENS_6half_tEfNS_4arch4Sm80ELb0ELb0ELb0ELb1ELb1ELb1ELb1ELb0EEENS1_21CollectiveEpilogueFwdINS6_IJS8_SA_S9_EEENS6_IJNS7_ILi1EEESI_SI_EEESC_SE_Li128ELb1ELb1ELb0ELb0EEENS1_19SingleTileSchedulerILb1ELb0ELb1ELi128EEEEEEEEEvNT_6ParamsE,@"STO_CUDA_ENTRY STV_DEFAULT"
_ZN7cutlass13device_kernelIN5flash19enable_sm80_to_sm89INS1_16FlashAttnFwdSm80INS1_25CollectiveMainloopFwdSm80ILi4ELi1ELb0EN4cute5tupleIJNS5_1CILi128EEENS7_ILi112EEENS7_ILi64EEEEEELi64ENS_6half_tEfNS_4arch4Sm80ELb0ELb0ELb0ELb1ELb1ELb1ELb1ELb0EEENS1_21CollectiveEpilogueFwdINS6_IJS8_SA_S9_EEENS6_IJNS7_ILi1EEESI_SI_EEESC_SE_Li128ELb1ELb1ELb0ELb0EEENS1_19SingleTileSchedulerILb1ELb0ELb1ELi128EEEEEEEEEvNT_6ParamsE:
[----:B------:R-:W-:Y:S01]  /*0000*/  LDC R1, c[0x0][0x28] ;  /* 0x00000a00ff017b82 */ /* 0x000fe20000000800 */
[----:B------:R-:W-:Y:S05]  /*0010*/  EXIT ;  /* 0x000000000000794d */ /* 0x000fea0003800000 */
.L_x_11:
        /* <DEDUP_REMOVED lines=14> */
.L_x_29:


//--------------------- .text._ZN7cutlass13device_kernelIN5flash19enable_sm80_to_sm89INS1_16FlashAttnFwdSm80INS1_25CollectiveMainloopFwdSm80ILi4ELi1ELb0EN4cute5tupleIJNS5_1CILi128EEENS7_ILi96EEENS7_ILi64EEEEEELi64ENS_6half_tEfNS_4arch4Sm80ELb0ELb1ELb0ELb0ELb1ELb0ELb1ELb0EEENS1_21CollectiveEpilogueFwdINS6_IJS8_SA_S9_EEENS6_IJNS7_ILi1EEESI_SI_EEESC_SE_Li128ELb0ELb1ELb0ELb0EEENS1_19SingleTileSchedulerILb0ELb0ELb1ELi128EEEEEEEEEvNT_6ParamsE --------------------------
	.section	.text._ZN7cutlass13device_kernelIN5flash19enable_sm80_to_sm89INS1_16FlashAttnFwdSm80INS1_25CollectiveMainloopFwdSm80ILi4ELi1ELb0EN4cute5tupleIJNS5_1CILi128EEENS7_ILi96EEENS7_ILi64EEEEEELi64ENS_6half_tEfNS_4arch4Sm80ELb0ELb1ELb0ELb0ELb1ELb0ELb1ELb0EEENS1_21CollectiveEpilogueFwdINS6_IJS8_SA_S9_EEENS6_IJNS7_ILi1EEESI_SI_EEESC_SE_Li128ELb0ELb1ELb0ELb0EEENS1_19SingleTileSchedulerILb0ELb0ELb1ELi128EEEEEEEEEvNT_6ParamsE,"ax",@progbits
	.align	128
.text._ZN7cutlass13device_kernelIN5flash19enable_sm80_to_sm89INS1_16FlashAttnFwdSm80INS1_25CollectiveMainloopFwdSm80ILi4ELi1ELb0EN4cute5tupleIJNS5_1CILi128EEENS7_ILi96EEENS7_ILi64EEEEEELi64ENS_6half_tEfNS_4arch4Sm80ELb0ELb1ELb0ELb0ELb1ELb0ELb1ELb0EEENS1_21CollectiveEpilogueFwdINS6_IJS8_SA_S9_EEENS6_IJNS7_ILi1EEESI_SI_EEESC_SE_Li128ELb0ELb1ELb0ELb0EEENS1_19SingleTileSchedulerILb0ELb0ELb1ELi128EEEEEEEEEvNT_6ParamsE:
        .type           _ZN7cutlass13device_kernelIN5flash19enable_sm80_to_sm89INS1_16FlashAttnFwdSm80INS1_25CollectiveMainloopFwdSm80ILi4ELi1ELb0EN4cute5tupleIJNS5_1CILi128EEENS7_ILi96EEENS7_ILi64EEEEEELi64ENS_6half_tEfNS_4arch4Sm80ELb0ELb1ELb0ELb0ELb1ELb0ELb1ELb0EEENS1_21CollectiveEpilogueFwdINS6_IJS8_SA_S9_EEENS6_IJNS7_ILi1EEESI_SI_EEESC_SE_Li128ELb0ELb1ELb0ELb0EEENS1_19SingleTileSchedulerILb0ELb0ELb1ELi128EEEEEEEEEvNT_6ParamsE,@function
        .size           _ZN7cutlass13device_kernelIN5flash19enable_sm80_to_sm89INS1_16FlashAttnFwdSm80INS1_25CollectiveMainloopFwdSm80ILi4ELi1ELb0EN4cute5tupleIJNS5_1CILi128EEENS7_ILi96EEENS7_ILi64EEEEEELi64ENS_6half_tEfNS_4arch4Sm80ELb0ELb1ELb0ELb0ELb1ELb0ELb1ELb0EEENS1_21CollectiveEpilogueFwdINS6_IJS8_SA_S9_EEENS6_IJNS7_ILi1EEESI_SI_EEESC_SE_Li128ELb0ELb1ELb0ELb0EEENS1_19SingleTileSchedulerILb0ELb0ELb1ELi128EEEEEEEEEvNT_6ParamsE,(.L_x_30 - _ZN7cutlass13device_kernelIN5flash19enable_sm80_to_sm89INS1_16FlashAttnFwdSm80INS1_25CollectiveMainloopFwdSm80ILi4ELi1ELb0EN4cute5tupleIJNS5_1CILi128EEENS7_ILi96EEENS7_ILi64EEEEEELi64ENS_6half_tEfNS_4arch4Sm80ELb0ELb1ELb0ELb0ELb1ELb0ELb1ELb0EEENS1_21CollectiveEpilogueFwdINS6_IJS8_SA_S9_EEENS6_IJNS7_ILi1EEESI_SI_EEESC_SE_Li128ELb0ELb1ELb0ELb0EEENS1_19SingleTileSchedulerILb0ELb0ELb1ELi128EEEEEEEEEvNT_6ParamsE)
        .other          _ZN7cutlass13device_kernelIN5flash19enable_sm80_to_sm89INS1_16FlashAttnFwdSm80INS1_25CollectiveMainloopFwdSm80ILi4ELi1ELb0EN4cute5tupleIJNS5_1CILi128EEENS7_ILi96EEENS7_ILi64EEEEEELi64ENS_6half_tEfNS_4arch4Sm80ELb0ELb1ELb0ELb0ELb1ELb0ELb1ELb0EEENS1_21CollectiveEpilogueFwdINS6_IJS8_SA_S9_EEENS6_IJNS7_ILi1EEESI_SI_EEESC_SE_Li128ELb0ELb1ELb0ELb0EEENS1_19SingleTileSchedulerILb0ELb0ELb1ELi128EEEEEEEEEvNT_6ParamsE,@"STO_CUDA_ENTRY STV_DEFAULT"
_ZN7cutlass13device_kernelIN5flash19enable_sm80_to_sm89INS1_16FlashAttnFwdSm80INS1_25CollectiveMainloopFwdSm80ILi4ELi1ELb0EN4cute5tupleIJNS5_1CILi128EEENS7_ILi96EEENS7_ILi64EEEEEELi64ENS_6half_tEfNS_4arch4Sm80ELb0ELb1ELb0ELb0ELb1ELb0ELb1ELb0EEENS1_21CollectiveEpilogueFwdINS6_IJS8_SA_S9_EEENS6_IJNS7_ILi1EEESI_SI_EEESC_SE_Li128ELb0ELb1ELb0ELb0EEENS1_19SingleTileSchedulerILb0ELb0ELb1ELi128EEEEEEEEEvNT_6ParamsE:
[----:B------:R-:W-:Y:S01]  /*0000*/  LDC R1, c[0x0][0x28] ;  /* 0x00000a00ff017b82 */ /* 0x000fe20000000800 */
[----:B------:R-:W-:Y:S05]  /*0010*/  EXIT ;  /* 0x000000000000794d */ /* 0x000fea0003800000 */
.L_x_12:
        /* <DEDUP_REMOVED lines=14> */
.L_x_30:


//--------------------- .text._ZN7cutlass13device_kernelIN5flash19enable_sm80_to_sm89INS1_16FlashAttnFwdSm80INS1_25CollectiveMainloopFwdSm80ILi4ELi1ELb0EN4cute5tupleIJNS5_1CILi128EEENS7_ILi96EEENS7_ILi64EEEEEELi64ENS_6half_tEfNS_4arch4Sm80ELb0ELb1ELb0ELb1ELb1ELb0ELb1ELb0EEENS1_21CollectiveEpilogueFwdINS6_IJS8_SA_S9_EEENS6_IJNS7_ILi1EEESI_SI_EEESC_SE_Li128ELb1ELb1ELb0ELb0EEENS1_19SingleTileSchedulerILb1ELb0ELb1ELi128EEEEEEEEEvNT_6ParamsE --------------------------
	.section	.text._ZN7cutlass13device_kernelIN5flash19enable_sm80_to_sm89INS1_16FlashAttnFwdSm80INS1_25CollectiveMainloopFwdSm80ILi4ELi1ELb0EN4cute5tupleIJNS5_1CILi128EEENS7_ILi96EEENS7_ILi64EEEEEELi64ENS_6half_tEfNS_4arch4Sm80ELb0ELb1ELb0ELb1ELb1ELb0ELb1ELb0EEENS1_21CollectiveEpilogueFwdINS6_IJS8_SA_S9_EEENS6_IJNS7_ILi1EEESI_SI_EEESC_SE_Li128ELb1ELb1ELb0ELb0EEENS1_19SingleTileSchedulerILb1ELb0ELb1ELi128EEEEEEEEEvNT_6ParamsE,"ax",@progbits
	.align	128
.text._ZN7cutlass13device_kernelIN5flash19enable_sm80_to_sm89INS1_16FlashAttnFwdSm80INS1_25CollectiveMainloopFwdSm80ILi4ELi1ELb0EN4cute5tupleIJNS5_1CILi128EEENS7_ILi96EEENS7_ILi64EEEEEELi64ENS_6half_tEfNS_4arch4Sm80ELb0ELb1ELb0ELb1ELb1ELb0ELb1ELb0EEENS1_21CollectiveEpilogueFwdINS6_IJS8_SA_S9_EEENS6_IJNS7_ILi1EEESI_SI_EEESC_SE_Li128ELb1ELb1ELb0ELb0EEENS1_19SingleTileSchedulerILb1ELb0ELb1ELi128EEEEEEEEEvNT_6ParamsE:
        .type           _ZN7cutlass13device_kernelIN5flash19enable_sm80_to_sm89INS1_16FlashAttnFwdSm80INS1_25CollectiveMainloopFwdSm80ILi4ELi1ELb0EN4cute5tupleIJNS5_1CILi128EEENS7_ILi96EEENS7_ILi64EEEEEELi64ENS_6half_tEfNS_4arch4Sm80ELb0ELb1ELb0ELb1ELb1ELb0ELb1ELb0EEENS1_21CollectiveEpilogueFwdINS6_IJS8_SA_S9_EEENS6_IJNS7_ILi1EEESI_SI_EEESC_SE_Li128ELb1ELb1ELb0ELb0EEENS1_19SingleTileSchedulerILb1ELb0ELb1ELi128EEEEEEEEEvNT_6ParamsE,@function
        .size           _ZN7cutlass13device_kernelIN5flash19enable_sm80_to_sm89INS1_16FlashAttnFwdSm80INS1_25CollectiveMainloopFwdSm80ILi4ELi1ELb0EN4cute5tupleIJNS5_1CILi128EEENS7_ILi96EEENS7_ILi64EEEEEELi64ENS_6half_tEfNS_4arch4Sm80ELb0ELb1ELb0ELb1ELb1ELb0ELb1ELb0EEENS1_21CollectiveEpilogueFwdINS6_IJS8_SA_S9_EEENS6_IJNS7_ILi1EEESI_SI_EEESC_SE_Li128ELb1ELb1ELb0ELb0EEENS1_19SingleTileSchedulerILb1ELb0ELb1ELi128EEEEEEEEEvNT_6ParamsE,(.L_x_31 - _ZN7cutlass13device_kernelIN5flash19enable_sm80_to_sm89INS1_16FlashAttnFwdSm80INS1_25CollectiveMainloopFwdSm80ILi4ELi1ELb0EN4cute5tupleIJNS5_1CILi128EEENS7_ILi96EEENS7_ILi64EEEEEELi64ENS_6half_tEfNS_4arch4Sm80ELb0ELb1ELb0ELb1ELb1ELb0ELb1ELb0EEENS1_21CollectiveEpilogueFwdINS6_IJS8_SA_S9_EEENS6_IJNS7_ILi1EEESI_SI_EEESC_SE_Li128ELb1ELb1ELb0ELb0EEENS1_19SingleTileSchedulerILb1ELb0ELb1ELi128EEEEEEEEEvNT_6ParamsE)
        .other          _ZN7cutlass13device_kernelIN5flash19enable_sm80_to_sm89INS1_16FlashAttnFwdSm80INS1_25CollectiveMainloopFwdSm80ILi4ELi1ELb0EN4cute5tupleIJNS5_1CILi128EEENS7_ILi96EEENS7_ILi64EEEEEELi64ENS_6half_tEfNS_4arch4Sm80ELb0ELb1ELb0ELb1ELb1ELb0ELb1ELb0EEENS1_21CollectiveEpilogueFwdINS6_IJS8_SA_S9_EEENS6_IJNS7_ILi1EEESI_SI_EEESC_SE_Li128ELb1ELb1ELb0ELb0EEENS1_19SingleTileSchedulerILb1ELb0ELb1ELi128EEEEEEEEEvNT_6ParamsE,@"STO_CUDA_ENTRY STV_DEFAULT"
_ZN7cutlass13device_kernelIN5flash19enable_sm80_to_sm89INS1_16FlashAttnFwdSm80INS1_25CollectiveMainloopFwdSm80ILi4ELi1ELb0EN4cute5tupleIJNS5_1CILi128EEENS7_ILi96EEENS7_ILi64EEEEEELi64ENS_6half_tEfNS_4arch4Sm80ELb0ELb1ELb0ELb1ELb1ELb0ELb1ELb0EEENS1_21CollectiveEpilogueFwdINS6_IJS8_SA_S9_EEENS6_IJNS7_ILi1EEESI_SI_EEESC_SE_Li128ELb1ELb1ELb0ELb0EEENS1_19SingleTileSchedulerILb1ELb0ELb1ELi128EEEEEEEEEvNT_6ParamsE:
[----:B------:R-:W-:Y:S01]  /*0000*/  LDC R1, c[0x0][0x28] ;  /* 0x00000a00ff017b82 */ /* 0x000fe20000000800 */
[----:B------:R-:W-:Y:S05]  /*0010*/  EXIT ;  /* 0x000000000000794d */ /* 0x000fea0003800000 */
.L_x_13:
        /* <DEDUP_REMOVED lines=14> */
.L_x_31:


//--------------------- .text._ZN7cutlass13device_kernelIN5flash19enable_sm80_to_sm89INS1_16FlashAttnFwdSm80INS1_25CollectiveMainloopFwdSm80ILi4ELi1ELb0EN4cute5tupleIJNS5_1CILi128EEENS7_ILi96EEENS7_ILi64EEEEEELi64ENS_6half_tEfNS_4arch4Sm80ELb0ELb1ELb0ELb1ELb1ELb1ELb1ELb0EEENS1_21CollectiveEpilogueFwdINS6_IJS8_SA_S9_EEENS6_IJNS7_ILi1EEESI_SI_EEESC_SE_Li128ELb1ELb1ELb0ELb0EEENS1_19SingleTileSchedulerILb1ELb0ELb1ELi128EEEEEEEEEvNT_6ParamsE --------------------------
	.section	.text._ZN7cutlass13device_kernelIN5flash19enable_sm80_to_sm89INS1_16FlashAttnFwdSm80INS1_25CollectiveMainloopFwdSm80ILi4ELi1ELb0EN4cute5tupleIJNS5_1CILi128EEENS7_ILi96EEENS7_ILi64EEEEEELi64ENS_6half_tEfNS_4arch4Sm80ELb0ELb1ELb0ELb1ELb1ELb1ELb1ELb0EEENS1_21CollectiveEpilogueFwdINS6_IJS8_SA_S9_EEENS6_IJNS7_ILi1EEESI_SI_EEESC_SE_Li128ELb1ELb1ELb0ELb0EEENS1_19SingleTileSchedulerILb1ELb0ELb1ELi128EEEEEEEEEvNT_6ParamsE,"ax",@progbits
	.align	128
.text._ZN7cutlass13device_kernelIN5flash19enable_sm80_to_sm89INS1_16FlashAttnFwdSm80INS1_25CollectiveMainloopFwdSm80ILi4ELi1ELb0EN4cute5tupleIJNS5_1CILi128EEENS7_ILi96EEENS7_ILi64EEEEEELi64ENS_6half_tEfNS_4arch4Sm80ELb0ELb1ELb0ELb1ELb1ELb1ELb1ELb0EEENS1_21CollectiveEpilogueFwdINS6_IJS8_SA_S9_EEENS6_IJNS7_ILi1EEESI_SI_EEESC_SE_Li128ELb1ELb1ELb0ELb0EEENS1_19SingleTileSchedulerILb1ELb0ELb1ELi128EEEEEEEEEvNT_6ParamsE:
        .type           _ZN7cutlass13device_kernelIN5flash19enable_sm80_to_sm89INS1_16FlashAttnFwdSm80INS1_25CollectiveMainloopFwdSm80ILi4ELi1ELb0EN4cute5tupleIJNS5_1CILi128EEENS7_ILi96EEENS7_ILi64EEEEEELi64ENS_6half_tEfNS_4arch4Sm80ELb0ELb1ELb0ELb1ELb1ELb1ELb1ELb0EEENS1_21CollectiveEpilogueFwdINS6_IJS8_SA_S9_EEENS6_IJNS7_ILi1EEESI_SI_EEESC_SE_Li128ELb1ELb1ELb0ELb0EEENS1_19SingleTileSchedulerILb1ELb0ELb1ELi128EEEEEEEEEvNT_6ParamsE,@function
        .size           _ZN7cutlass13device_kernelIN5flash19enable_sm80_to_sm89INS1_16FlashAttnFwdSm80INS1_25CollectiveMainloopFwdSm80ILi4ELi1ELb0EN4cute5tupleIJNS5_1CILi128EEENS7_ILi96EEENS7_ILi64EEEEEELi64ENS_6half_tEfNS_4arch4Sm80ELb0ELb1ELb0ELb1ELb1ELb1ELb1ELb0EEENS1_21CollectiveEpilogueFwdINS6_IJS8_SA_S9_EEENS6_IJNS7_ILi1EEESI_SI_EEESC_SE_Li128ELb1ELb1ELb0ELb0EEENS1_19SingleTileSchedulerILb1ELb0ELb1ELi128EEEEEEEEEvNT_6ParamsE,(.L_x_32 - _ZN7cutlass13device_kernelIN5flash19enable_sm80_to_sm89INS1_16FlashAttnFwdSm80INS1_25CollectiveMainloopFwdSm80ILi4ELi1ELb0EN4cute5tupleIJNS5_1CILi128EEENS7_ILi96EEENS7_ILi64EEEEEELi64ENS_6half_tEfNS_4arch4Sm80ELb0ELb1ELb0ELb1ELb1ELb1ELb1ELb0EEENS1_21CollectiveEpilogueFwdINS6_IJS8_SA_S9_EEENS6_IJNS7_ILi1EEESI_SI_EEESC_SE_Li128ELb1ELb1ELb0ELb0EEENS1_19SingleTileSchedulerILb1ELb0ELb1ELi128EEEEEEEEEvNT_6ParamsE)
        .other          _ZN7cutlass13device_kernelIN5flash19enable_sm80_to_sm89INS1_16FlashAttnFwdSm80INS1_25CollectiveMainloopFwdSm80ILi4ELi1ELb0EN4cute5tupleIJNS5_1CILi128EEENS7_ILi96EEENS7_ILi64EEEEEELi64ENS_6half_tEfNS_4arch4Sm80ELb0ELb1ELb0ELb1ELb1ELb1ELb1ELb0EEENS1_21CollectiveEpilogueFwdINS6_IJS8_SA_S9_EEENS6_IJNS7_ILi1EEESI_SI_EEESC_SE_Li128ELb1ELb1ELb0ELb0EEENS1_19SingleTileSchedulerILb1ELb0ELb1ELi128EEEEEEEEEvNT_6ParamsE,@"STO_CUDA_ENTRY STV_DEFAULT"
_ZN7cutlass13device_kernelIN5flash19enable_sm80_to_sm89INS1_16FlashAttnFwdSm80INS1_25CollectiveMainloopFwdSm80ILi4ELi1ELb0EN4cute5tupleIJNS5_1CILi128EEENS7_ILi96EEENS7_ILi64EEEEEELi64ENS_6half_tEfNS_4arch4Sm80ELb0ELb1ELb0ELb1ELb1ELb1ELb1ELb0EEENS1_21CollectiveEpilogueFwdINS6_IJS8_SA_S9_EEENS6_IJNS7_ILi1EEESI_SI_EEESC_SE_Li128ELb1ELb1ELb0ELb0EEENS1_19SingleTileSchedulerILb1ELb0ELb1ELi128EEEEEEEEEvNT_6ParamsE:
[----:B------:R-:W-:Y:S01]  /*0000*/  LDC R1, c[0x0][0x28] ;  /* 0x00000a00ff017b82 */ /* 0x000fe20000000800 */
[----:B------:R-:W-:Y:S05]  /*0010*/  EXIT ;  /* 0x000000000000794d */ /* 0x000fea0003800000 */
.L_x_14:
        /* <DEDUP_REMOVED lines=14> */
.L_x_32:


//--------------------- .text._ZN7cutlass13device_kernelIN5flash19enable_sm80_to_sm89INS1_16FlashAttnFwdSm80INS1_25CollectiveMainloopFwdSm80ILi4ELi1ELb0EN4cute5tupleIJNS5_1CILi128EEENS7_ILi112EEENS7_ILi64EEEEEELi64ENS_6half_tEfNS_4arch4Sm80ELb1ELb0ELb0ELb0ELb1ELb0ELb1ELb0EEENS1_21CollectiveEpilogueFwdINS6_IJS8_SA_S9_EEENS6_IJNS7_ILi1EEESI_SI_EEESC_SE_Li128ELb0ELb1ELb0ELb0EEENS1_30DynamicPersistentTileSchedulerILi128ELi128ELb0ELb1ELb0EEEEEEEEEvNT_6ParamsE --------------------------
	.section	.text._ZN7cutlass13device_kernelIN5flash19enable_sm80_to_sm89INS1_16FlashAttnFwdSm80INS1_25CollectiveMainloopFwdSm80ILi4ELi1ELb0EN4cute5tupleIJNS5_1CILi128EEENS7_ILi112EEENS7_ILi64EEEEEELi64ENS_6half_tEfNS_4arch4Sm80ELb1ELb0ELb0ELb0ELb1ELb0ELb1ELb0EEENS1_21CollectiveEpilogueFwdINS6_IJS8_SA_S9_EEENS6_IJNS7_ILi1EEESI_SI_EEESC_SE_Li128ELb0ELb1ELb0ELb0EEENS1_30DynamicPersistentTileSchedulerILi128ELi128ELb0ELb1ELb0EEEEEEEEEvNT_6ParamsE,"ax",@progbits
	.align	128
.text._ZN7cutlass13device_kernelIN5flash19enable_sm80_to_sm89INS1_16FlashAttnFwdSm80INS1_25CollectiveMainloopFwdSm80ILi4ELi1ELb0EN4cute5tupleIJNS5_1CILi128EEENS7_ILi112EEENS7_ILi64EEEEEELi64ENS_6half_tEfNS_4arch4Sm80ELb1ELb0ELb0ELb0ELb1ELb0ELb1ELb0EEENS1_21CollectiveEpilogueFwdINS6_IJS8_SA_S9_EEENS6_IJNS7_ILi1EEESI_SI_EEESC_SE_Li128ELb0ELb1ELb0ELb0EEENS1_30DynamicPersistentTileSchedulerILi128ELi128ELb0ELb1ELb0EEEEEEEEEvNT_6ParamsE:
        .type           _ZN7cutlass13device_kernelIN5flash19enable_sm80_to_sm89INS1_16FlashAttnFwdSm80INS1_25CollectiveMainloopFwdSm80ILi4ELi1ELb0EN4cute5tupleIJNS5_1CILi128EEENS7_ILi112EEENS7_ILi64EEEEEELi64ENS_6half_tEfNS_4arch4Sm80ELb1ELb0ELb0ELb0ELb1ELb0ELb1ELb0EEENS1_21CollectiveEpilogueFwdINS6_IJS8_SA_S9_EEENS6_IJNS7_ILi1EEESI_SI_EEESC_SE_Li128ELb0ELb1ELb0ELb0EEENS1_30DynamicPersistentTileSchedulerILi128ELi128ELb0ELb1ELb0EEEEEEEEEvNT_6ParamsE,@function
        .size           _ZN7cutlass13device_kernelIN5flash19enable_sm80_to_sm89INS1_16FlashAttnFwdSm80INS1_25CollectiveMainloopFwdSm80ILi4ELi1ELb0EN4cute5tupleIJNS5_1CILi128EEENS7_ILi112EEENS7_ILi64EEEEEELi64ENS_6half_tEfNS_4arch4Sm80ELb1ELb0ELb0ELb0ELb1ELb0ELb1ELb0EEENS1_21CollectiveEpilogueFwdINS6_IJS8_SA_S9_EEENS6_IJNS7_ILi1EEESI_SI_EEESC_SE_Li128ELb0ELb1ELb0ELb0EEENS1_30DynamicPersistentTileSchedulerILi128ELi128ELb0ELb1ELb0EEEEEEEEEvNT_6ParamsE,(.L_x_33 - _ZN7cutlass13device_kernelIN5flash19enable_sm80_to_sm89INS1_16FlashAttnFwdSm80INS1_25CollectiveMainloopFwdSm80ILi4ELi1ELb0EN4cute5tupleIJNS5_1CILi128EEENS7_ILi112EEENS7_ILi64EEEEEELi64ENS_6half_tEfNS_4arch4Sm80ELb1ELb0ELb0ELb0ELb1ELb0ELb1ELb0EEENS1_21CollectiveEpilogueFwdINS6_IJS8_SA_S9_EEENS6_IJNS7_ILi1EEESI_SI_EEESC_SE_Li128ELb0ELb1ELb0ELb0EEENS1_30DynamicPersistentTileSchedulerILi128ELi128ELb0ELb1ELb0EEEEEEEEEvNT_6ParamsE)
        .other          _ZN7cutlass13device_kernelIN5flash19enable_sm80_to_sm89INS1_16FlashAttnFwdSm80INS1_25CollectiveMainloopFwdSm80ILi4ELi1ELb0EN4cute5tupleIJNS5_1CILi128EEENS7_ILi112EEENS7_ILi64EEEEEELi64ENS_6half_tEfNS_4arch4Sm80ELb1ELb0ELb0ELb0ELb1ELb0ELb1ELb0EEENS1_21CollectiveEpilogueFwdINS6_IJS8_SA_S9_EEENS6_IJNS7_ILi1EEESI_SI_EEESC_SE_Li128ELb0ELb1ELb0ELb0EEENS1_30DynamicPersistentTileSchedulerILi128ELi128ELb0ELb1ELb0EEEEEEEEEvNT_6ParamsE,@"STO_CUDA_ENTRY STV_DEFAULT"
_ZN7cutlass13device_kernelIN5flash19enable_sm80_to_sm89INS1_16FlashAttnFwdSm80INS1_25CollectiveMainloopFwdSm80ILi4ELi1ELb0EN4cute5tupleIJNS5_1CILi128EEENS7_ILi112EEENS7_ILi64EEEEEELi64ENS_6half_tEfNS_4arch4Sm80ELb1ELb0ELb0ELb0ELb1ELb0ELb1ELb0EEENS1_21CollectiveEpilogueFwdINS6_IJS8_SA_S9_EEENS6_IJNS7_ILi1EEESI_SI_EEESC_SE_Li128ELb0ELb1ELb0ELb0EEENS1_30DynamicPersistentTileSchedulerILi128ELi128ELb0ELb1ELb0EEEEEEEEEvNT_6ParamsE:
[----:B------:R-:W-:Y:S01]  /*0000*/  LDC R1, c[0x0][0x28] ;  /* 0x00000a00ff017b82 */ /* 0x000fe20000000800 */
[----:B------:R-:W-:Y:S05]  /*0010*/  EXIT ;  /* 0x000000000000794d */ /* 0x000fea0003800000 */
.L_x_15:
        /* <DEDUP_REMOVED lines=14> */
.L_x_33:


//--------------------- .text._ZN7cutlass13device_kernelIN5flash19enable_sm80_to_sm89INS1_16FlashAttnFwdSm80INS1_25CollectiveMainloopFwdSm80ILi4ELi1ELb0EN4cute5tupleIJNS5_1CILi128EEENS7_ILi112EEENS7_ILi64EEEEEELi64ENS_6half_tEfNS_4arch4Sm80ELb1ELb0ELb0ELb1ELb1ELb0ELb1ELb0EEENS1_21CollectiveEpilogueFwdINS6_IJS8_SA_S9_EEENS6_IJNS7_ILi1EEESI_SI_EEESC_SE_Li128ELb1ELb1ELb0ELb0EEENS1_19SingleTileSchedulerILb1ELb0ELb1ELi128EEEEEEEEEvNT_6ParamsE --------------------------
	.section	.text._ZN7cutlass13device_kernelIN5flash19enable_sm80_to_sm89INS1_16FlashAttnFwdSm80INS1_25CollectiveMainloopFwdSm80ILi4ELi1ELb0EN4cute5tupleIJNS5_1CILi128EEENS7_ILi112EEENS7_ILi64EEEEEELi64ENS_6half_tEfNS_4arch4Sm80ELb1ELb0ELb0ELb1ELb1ELb0ELb1ELb0EEENS1_21CollectiveEpilogueFwdINS6_IJS8_SA_S9_EEENS6_IJNS7_ILi1EEESI_SI_EEESC_SE_Li128ELb1ELb1ELb0ELb0EEENS1_19SingleTileSchedulerILb1ELb0ELb1ELi128EEEEEEEEEvNT_6ParamsE,"ax",@progbits
	.align	128
.text._ZN7cutlass13device_kernelIN5flash19enable_sm80_to_sm89INS1_16FlashAttnFwdSm80INS1_25CollectiveMainloopFwdSm80ILi4ELi1ELb0EN4cute5tupleIJNS5_1CILi128EEENS7_ILi112EEENS7_ILi64EEEEEELi64ENS_6half_tEfNS_4arch4Sm80ELb1ELb0ELb0ELb1ELb1ELb0ELb1ELb0EEENS1_21CollectiveEpilogueFwdINS6_IJS8_SA_S9_EEENS6_IJNS7_ILi1EEESI_SI_EEESC_SE_Li128ELb1ELb1ELb0ELb0EEENS1_19SingleTileSchedulerILb1ELb0ELb1ELi128EEEEEEEEEvNT_6ParamsE:
        .type           _ZN7cutlass13device_kernelIN5flash19enable_sm80_to_sm89INS1_16FlashAttnFwdSm80INS1_25CollectiveMainloopFwdSm80ILi4ELi1ELb0EN4cute5tupleIJNS5_1CILi128EEENS7_ILi112EEENS7_ILi64EEEEEELi64ENS_6half_tEfNS_4arch4Sm80ELb1ELb0ELb0ELb1ELb1ELb0ELb1ELb0EEENS1_21CollectiveEpilogueFwdINS6_IJS8_SA_S9_EEENS6_IJNS7_ILi1EEESI_SI_EEESC_SE_Li128ELb1ELb1ELb0ELb0EEENS1_19SingleTileSchedulerILb1ELb0ELb1ELi128EEEEEEEEEvNT_6ParamsE,@function
        .size           _ZN7cutlass13device_kernelIN5flash19enable_sm80_to_sm89INS1_16FlashAttnFwdSm80INS1_25CollectiveMainloopFwdSm80ILi4ELi1ELb0EN4cute5tupleIJNS5_1CILi128EEENS7_ILi112EEENS7_ILi64EEEEEELi64ENS_6half_tEfNS_4arch4Sm80ELb1ELb0ELb0ELb1ELb1ELb0ELb1ELb0EEENS1_21CollectiveEpilogueFwdINS6_IJS8_SA_S9_EEENS6_IJNS7_ILi1EEESI_SI_EEESC_SE_Li128ELb1ELb1ELb0ELb0EEENS1_19SingleTileSchedulerILb1ELb0ELb1ELi128EEEEEEEEEvNT_6ParamsE,(.L_x_34 - _ZN7cutlass13device_kernelIN5flash19enable_sm80_to_sm89INS1_16FlashAttnFwdSm80INS1_25CollectiveMainloopFwdSm80ILi4ELi1ELb0EN4cute5tupleIJNS5_1CILi128EEENS7_ILi112EEENS7_ILi64EEEEEELi64ENS_6half_tEfNS_4arch4Sm80ELb1ELb0ELb0ELb1ELb1ELb0ELb1ELb0EEENS1_21CollectiveEpilogueFwdINS6_IJS8_SA_S9_EEENS6_IJNS7_ILi1EEESI_SI_EEESC_SE_Li128ELb1ELb1ELb0ELb0EEENS1_19SingleTileSchedulerILb1ELb0ELb1ELi128EEEEEEEEEvNT_6ParamsE)
        .other          _ZN7cutlass13device_kernelIN5flash19enable_sm80_to_sm89INS1_16FlashAttnFwdSm80INS1_25CollectiveMainloopFwdSm80ILi4ELi1ELb0EN4cute5tupleIJNS5_1CILi128EEENS7_ILi112EEENS7_ILi64EEEEEELi64ENS_6half_tEfNS_4arch4Sm80ELb1ELb0ELb0ELb1ELb1ELb0ELb1ELb0EEENS1_21CollectiveEpilogueFwdINS6_IJS8_SA_S9_EEENS6_IJNS7_ILi1EEESI_SI_EEESC_SE_Li128ELb1ELb1ELb0ELb0EEENS1_19SingleTileSchedulerILb1ELb0ELb1ELi128EEEEEEEEEvNT_6ParamsE,@"STO_CUDA_ENTRY STV_DEFAULT"
_ZN7cutlass13device_kernelIN5flash19enable_sm80_to_sm89INS1_16FlashAttnFwdSm80INS1_25CollectiveMainloopFwdSm80ILi4ELi1ELb0EN4cute5tupleIJNS5_1CILi128EEENS7_ILi112EEENS7_ILi64EEEEEELi64ENS_6half_tEfNS_4arch4Sm80ELb1ELb0ELb0ELb1ELb1ELb0ELb1ELb0EEENS1_21CollectiveEpilogueFwdINS6_IJS8_SA_S9_EEENS6_IJNS7_ILi1EEESI_SI_EEESC_SE_Li128ELb1ELb1ELb0ELb0EEENS1_19SingleTileSchedulerILb1ELb0ELb1ELi128EEEEEEEEEvNT_6ParamsE:
[----:B------:R-:W-:Y:S01]  /*0000*/  LDC R1, c[0x0][0x28] ;  /* 0x00000a00ff017b82 */ /* 0x000fe20000000800 */
[----:B------:R-:W-:Y:S05]  /*0010*/  EXIT ;  /* 0x000000000000794d */ /* 0x000fea0003800000 */
.L_x_16:
        /* <DEDUP_REMOVED lines=14> */
.L_x_34:


//--------------------- .text._ZN7cutlass13device_kernelIN5flash19enable_sm80_to_sm89INS1_16FlashAttnFwdSm80INS1_25CollectiveMainloopFwdSm80ILi4ELi1ELb0EN4cute5tupleIJNS5_1CILi128EEENS7_ILi112EEENS7_ILi64EEEEEELi64ENS_6half_tEfNS_4arch4Sm80ELb1ELb0ELb0ELb1ELb1ELb1ELb1ELb0EEENS1_21CollectiveEpilogueFwdINS6_IJS8_SA_S9_EEENS6_IJNS7_ILi1EEESI_SI_EEESC_SE_Li128ELb1ELb1ELb0ELb0EEENS1_19SingleTileSchedulerILb1ELb0ELb1ELi128EEEEEEEEEvNT_6ParamsE --------------------------
	.section	.text._ZN7cutlass13device_kernelIN5flash19enable_sm80_to_sm89INS1_16FlashAttnFwdSm80INS1_25CollectiveMainloopFwdSm80ILi4ELi1ELb0EN4cute5tupleIJNS5_1CILi128EEENS7_ILi112EEENS7_ILi64EEEEEELi64ENS_6half_tEfNS_4arch4Sm80ELb1ELb0ELb0ELb1ELb1ELb1ELb1ELb0EEENS1_21CollectiveEpilogueFwdINS6_IJS8_SA_S9_EEENS6_IJNS7_ILi1EEESI_SI_EEESC_SE_Li128ELb1ELb1ELb0ELb0EEENS1_19SingleTileSchedulerILb1ELb0ELb1ELi128EEEEEEEEEvNT_6ParamsE,"ax",@progbits
	.align	128
.text._ZN7cutlass13device_kernelIN5flash19enable_sm80_to_sm89INS1_16FlashAttnFwdSm80INS1_25CollectiveMainloopFwdSm80ILi4ELi1ELb0EN4cute5tupleIJNS5_1CILi128EEENS7_ILi112EEENS7_ILi64EEEEEELi64ENS_6half_tEfNS_4arch4Sm80ELb1ELb0ELb0ELb1ELb1ELb1ELb1ELb0EEENS1_21CollectiveEpilogueFwdINS6_IJS8_SA_S9_EEENS6_IJNS7_ILi1EEESI_SI_EEESC_SE_Li128ELb1ELb1ELb0ELb0EEENS1_19SingleTileSchedulerILb1ELb0ELb1ELi128EEEEEEEEEvNT_6ParamsE:
        .type           _ZN7cutlass13device_kernelIN5flash19enable_sm80_to_sm89INS1_16FlashAttnFwdSm80INS1_25CollectiveMainloopFwdSm80ILi4ELi1ELb0EN4cute5tupleIJNS5_1CILi128EEENS7_ILi112EEENS7_ILi64EEEEEELi64ENS_6half_tEfNS_4arch4Sm80ELb1ELb0ELb0ELb1ELb1ELb1ELb1ELb0EEENS1_21CollectiveEpilogueFwdINS6_IJS8_SA_S9_EEENS6_IJNS7_ILi1EEESI_SI_EEESC_SE_Li128ELb1ELb1ELb0ELb0EEENS1_19SingleTileSchedulerILb1ELb0ELb1ELi128EEEEEEEEEvNT_6ParamsE,@function
        .size           _ZN7cutlass13device_kernelIN5flash19enable_sm80_to_sm89INS1_16FlashAttnFwdSm80INS1_25CollectiveMainloopFwdSm80ILi4ELi1ELb0EN4cute5tupleIJNS5_1CILi128EEENS7_ILi112EEENS7_ILi64EEEEEELi64ENS_6half_tEfNS_4arch4Sm80ELb1ELb0ELb0ELb1ELb1ELb1ELb1ELb0EEENS1_21CollectiveEpilogueFwdINS6_IJS8_SA_S9_EEENS6_IJNS7_ILi1EEESI_SI_EEESC_SE_Li128ELb1ELb1ELb0ELb0EEENS1_19SingleTileSchedulerILb1ELb0ELb1ELi128EEEEEEEEEvNT_6ParamsE,(.L_x_35 - _ZN7cutlass13device_kernelIN5flash19enable_sm80_to_sm89INS1_16FlashAttnFwdSm80INS1_25CollectiveMainloopFwdSm80ILi4ELi1ELb0EN4cute5tupleIJNS5_1CILi128EEENS7_ILi112EEENS7_ILi64EEEEEELi64ENS_6half_tEfNS_4arch4Sm80ELb1ELb0ELb0ELb1ELb1ELb1ELb1ELb0EEENS1_21CollectiveEpilogueFwdINS6_IJS8_SA_S9_EEENS6_IJNS7_ILi1EEESI_SI_EEESC_SE_Li128ELb1ELb1ELb0ELb0EEENS1_19SingleTileSchedulerILb1ELb0ELb1ELi128EEEEEEEEEvNT_6ParamsE)
        .other          _ZN7cutlass13device_kernelIN5flash19enable_sm80_to_sm89INS1_16FlashAttnFwdSm80INS1_25CollectiveMainloopFwdSm80ILi4ELi1ELb0EN4cute5tupleIJNS5_1CILi128EEENS7_ILi112EEENS7_ILi64EEEEEELi64ENS_6half_tEfNS_4arch4Sm80ELb1ELb0ELb0ELb1ELb1ELb1ELb1ELb0EEENS1_21CollectiveEpilogueFwdINS6_IJS8_SA_S9_EEENS6_IJNS7_ILi1EEESI_SI_EEESC_SE_Li128ELb1ELb1ELb0ELb0EEENS1_19SingleTileSchedulerILb1ELb0ELb1ELi128EEEEEEEEEvNT_6ParamsE,@"STO_CUDA_ENTRY STV_DEFAULT"
_ZN7cutlass13device_kernelIN5flash19enable_sm80_to_sm89INS1_16FlashAttnFwdSm80INS1_25CollectiveMainloopFwdSm80ILi4ELi1ELb0EN4cute5tupleIJNS5_1CILi128EEENS7_ILi112EEENS7_ILi64EEEEEELi64ENS_6half_tEfNS_4arch4Sm80ELb1ELb0ELb0ELb1ELb1ELb1ELb1ELb0EEENS1_21CollectiveEpilogueFwdINS6_IJS8_SA_S9_EEENS6_IJNS7_ILi1EEESI_SI_EEESC_SE_Li128ELb1ELb1ELb0ELb0EEENS1_19SingleTileSchedulerILb1ELb0ELb1ELi128EEEEEEEEEvNT_6ParamsE:
[----:B------:R-:W-:Y:S01]  /*0000*/  LDC R1, c[0x0][0x28] ;  /* 0x00000a00ff017b82 */ /* 0x000fe20000000800 */
[----:B------:R-:W-:Y:S05]  /*0010*/  EXIT ;  /* 0x000000000000794d */ /* 0x000fea0003800000 */
.L_x_17:
        /* <DEDUP_REMOVED lines=14> */
.L_x_35:


//--------------------- .nv.shared.reserved.0     --------------------------
	.section	.nv.shared.reserved.0,"aw",@nobits
	.weak		__nv_reservedSMEM_offset_0_alias
	.size		__nv_reservedSMEM_offset_0_alias, 0, 0
	.other		__nv_reservedSMEM_offset_0_alias,@"STO_CUDA_RESERVED_SHARED STV_DEFAULT"
__nv_reservedSMEM_offset_0_alias:
	.zero		0


//--------------------- .nv.global                --------------------------
	.section	.nv.global,"aw",@nobits
.nv.global:
	.type		_ZN82_INTERNAL_fdc0a450_46_flash_fwd_hdim64_fp16_paged_softcapall_sm80_cu_0106449f_37574cute1_E,@object
	.size		_ZN82_INTERNAL_fdc0a450_46_flash_fwd_hdim64_fp16_paged_softcapall_sm80_cu_0106449f_37574cute1_E,(_ZN82_INTERNAL_fdc0a450_46_flash_fwd_hdim64_fp16_paged_softcapall_sm80_cu_0106449f_37574cuda3std3__45__cpo6cbeginE - _ZN82_INTERNAL_fdc0a450_46_flash_fwd_hdim64_fp16_paged_softcapall_sm80_cu_0106449f_37574cute1_E)
_ZN82_INTERNAL_fdc0a450_46_flash_fwd_hdim64_fp16_paged_softcapall_sm80_cu_0106449f_37574cute1_E:
	.zero		1
	.type		_ZN82_INTERNAL_fdc0a450_46_flash_fwd_hdim64_fp16_paged_softcapall_sm80_cu_0106449f_37574cuda3std3__45__cpo6cbeginE,@object
	.size		_ZN82_INTERNAL_fdc0a450_46_flash_fwd_hdim64_fp16_paged_softcapall_sm80_cu_0106449f_37574cuda3std3__45__cpo6cbeginE,(_ZN82_INTERNAL_fdc0a450_46_flash_fwd_hdim64_fp16_paged_softcapall_sm80_cu_0106449f_37574cuda3std3__48in_placeE - _ZN82_INTERNAL_fdc0a450_46_flash_fwd_hdim64_fp16_paged_softcapall_sm80_cu_0106449f_37574cuda3std3__45__cpo6cbeginE)
_ZN82_INTERNAL_fdc0a450_46_flash_fwd_hdim64_fp16_paged_softcapall_sm80_cu_0106449f_37574cuda3std3__45__cpo6cbeginE:
	.zero		1
	.type		_ZN82_INTERNAL_fdc0a450_46_flash_fwd_hdim64_fp16_paged_softcapall_sm80_cu_0106449f_37574cuda3std3__48in_placeE,@object
	.size		_ZN82_INTERNAL_fdc0a450_46_flash_fwd_hdim64_fp16_paged_softcapall_sm80_cu_0106449f_37574cuda3std3__48in_placeE,(_ZN82_INTERNAL_fdc0a450_46_flash_fwd_hdim64_fp16_paged_softcapall_sm80_cu_0106449f_37574cuda3std6ranges3__45__cpo9iter_moveE - _ZN82_INTERNAL_fdc0a450_46_flash_fwd_hdim64_fp16_paged_softcapall_sm80_cu_0106449f_37574cuda3std3__48in_placeE)
_ZN82_INTERNAL_fdc0a450_46_flash_fwd_hdim64_fp16_paged_softcapall_sm80_cu_0106449f_37574cuda3std3__48in_placeE:
	.zero		1
	.type		_ZN82_INTERNAL_fdc0a450_46_flash_fwd_hdim64_fp16_paged_softcapall_sm80_cu_0106449f_37574cuda3std6ranges3__45__cpo9iter_moveE,@object
	.size		_ZN82_INTERNAL_fdc0a450_46_flash_fwd_hdim64_fp16_paged_softcapall_sm80_cu_0106449f_37574cuda3std6ranges3__45__cpo9iter_moveE,(_ZN82_INTERNAL_fdc0a450_46_flash_fwd_hdim64_fp16_paged_softcapall_sm80_cu_0106449f_37574cuda3std3__45__cpo5beginE - _ZN82_INTERNAL_fdc0a450_46_flash_fwd_hdim64_fp16_paged_softcapall_sm80_cu_0106449f_37574cuda3std6ranges3__45__cpo9iter_moveE)
_ZN82_INTERNAL_fdc0a450_46_flash_fwd_hdim64_fp16_paged_softcapall_sm80_cu_0106449f_37574cuda3std6ranges3__45__cpo9iter_moveE:
	.zero		1
	.type		_ZN82_INTERNAL_fdc0a450_46_flash_fwd_hdim64_fp16_paged_softcapall_sm80_cu_0106449f_37574cuda3std3__45__cpo5beginE,@object
	.size		_ZN82_INTERNAL_fdc0a450_46_flash_fwd_hdim64_fp16_paged_softcapall_sm80_cu_0106449f_37574cuda3std3__45__cpo5beginE,(_ZN82_INTERNAL_fdc0a450_46_flash_fwd_hdim64_fp16_paged_softcapall_sm80_cu_0106449f_37574cuda3std3__484_GLOBAL__N__fdc0a450_46_flash_fwd_hdim64_fp16_paged_softcapall_sm80_cu_0106449f_37576ignoreE - _ZN82_INTERNAL_fdc0a450_46_flash_fwd_hdim64_fp16_paged_softcapall_sm80_cu_0106449f_37574cuda3std3__45__cpo5beginE)
_ZN82_INTERNAL_fdc0a450_46_flash_fwd_hdim64_fp16_paged_softcapall_sm80_cu_0106449f_37574cuda3std3__45__cpo5beginE:
	.zero		1
	.type		_ZN82_INTERNAL_fdc0a450_46_flash_fwd_hdim64_fp16_paged_softcapall_sm80_cu_0106449f_37574cuda3std3__484_GLOBAL__N__fdc0a450_46_flash_fwd_hdim64_fp16_paged_softcapall_sm80_cu_0106449f_37576ignoreE,@object
	.size		_ZN82_INTERNAL_fdc0a450_46_flash_fwd_hdim64_fp16_paged_softcapall_sm80_cu_0106449f_37574cuda3std3__484_GLOBAL__N__fdc0a450_46_flash_fwd_hdim64_fp16_paged_softcapall_sm80_cu_0106449f_37576ignoreE,(_ZN82_INTERNAL_fdc0a450_46_flash_fwd_hdim64_fp16_paged_softcapall_sm80_cu_0106449f_37574cute7productE - _ZN82_INTERNAL_fdc0a450_46_flash_fwd_hdim64_fp16_paged_softcapall_sm80_cu_0106449f_37574cuda3std3__484_GLOBAL__N__fdc0a450_46_flash_fwd_hdim64_fp16_paged_softcapall_sm80_cu_0106449f_37576ignoreE)
_ZN82_INTERNAL_fdc0a450_46_flash_fwd_hdim64_fp16_paged_softcapall_sm80_cu_0106449f_37574cuda3std3__484_GLOBAL__N__fdc0a450_46_flash_fwd_hdim64_fp16_paged_softcapall_sm80_cu_0106449f_37576ignoreE:
	.zero		1
	.type		_ZN82_INTERNAL_fdc0a450_46_flash_fwd_hdim64_fp16_paged_softcapall_sm80_cu_0106449f_37574cute7productE,@object
	.size		_ZN82_INTERNAL_fdc0a450_46_flash_fwd_hdim64_fp16_paged_softcapall_sm80_cu_0106449f_37574cute7productE,(_ZN82_INTERNAL_fdc0a450_46_flash_fwd_hdim64_fp16_paged_softcapall_sm80_cu_0106449f_37574cuda3std3__45__cpo3endE - _ZN82_INTERNAL_fdc0a450_46_flash_fwd_hdim64_fp16_paged_softcapall_sm80_cu_0106449f_37574cute7productE)
_ZN82_INTERNAL_fdc0a450_46_flash_fwd_hdim64_fp16_paged_softcapall_sm80_cu_0106449f_37574cute7productE:
	.zero		1
	.type		_ZN82_INTERNAL_fdc0a450_46_flash_fwd_hdim64_fp16_paged_softcapall_sm80_cu_0106449f_37574cuda3std3__45__cpo3endE,@object
	.size		_ZN82_INTERNAL_fdc0a450_46_flash_fwd_hdim64_fp16_paged_softcapall_sm80_cu_0106449f_37574cuda3std3__45__cpo3endE,(_ZN82_INTERNAL_fdc0a450_46_flash_fwd_hdim64_fp16_paged_softcapall_sm80_cu_0106449f_37574cuda3std3__419piecewise_constructE - _ZN82_INTERNAL_fdc0a450_46_flash_fwd_hdim64_fp16_paged_softcapall_sm80_cu_0106449f_37574cuda3std3__45__cpo3endE)
_ZN82_INTERNAL_fdc0a450_46_flash_fwd_hdim64_fp16_paged_softcapall_sm80_cu_0106449f_37574cuda3std3__45__cpo3endE:
	.zero		1
	.type		_ZN82_INTERNAL_fdc0a450_46_flash_fwd_hdim64_fp16_paged_softcapall_sm80_cu_0106449f_37574cuda3std3__419piecewise_constructE,@object
	.size		_ZN82_INTERNAL_fdc0a450_46_flash_fwd_hdim64_fp16_paged_softcapall_sm80_cu_0106449f_37574cuda3std3__419piecewise_constructE,(_ZN82_INTERNAL_fdc0a450_46_flash_fwd_hdim64_fp16_paged_softcapall_sm80_cu_0106449f_37574cuda3std3__45__cpo4cendE - _ZN82_INTERNAL_fdc0a450_46_flash_fwd_hdim64_fp16_paged_softcapall_sm80_cu_0106449f_37574cuda3std3__419piecewise_constructE)
_ZN82_INTERNAL_fdc0a450_46_flash_fwd_hdim64_fp16_paged_softcapall_sm80_cu_0106449f_37574cuda3std3__419piecewise_constructE:
	.zero		1
	.type		_ZN82_INTERNAL_fdc0a450_46_flash_fwd_hdim64_fp16_paged_softcapall_sm80_cu_0106449f_37574cuda3std3__45__cpo4cendE,@object
	.size		_ZN82_INTERNAL_fdc0a450_46_flash_fwd_hdim64_fp16_paged_softcapall_sm80_cu_0106449f_37574cuda3std3__45__cpo4cendE,(_ZN82_INTERNAL_fdc0a450_46_flash_fwd_hdim64_fp16_paged_softcapall_sm80_cu_0106449f_37574cuda3std6ranges3__45__cpo4swapE - _ZN82_INTERNAL_fdc0a450_46_flash_fwd_hdim64_fp16_paged_softcapall_sm80_cu_0106449f_37574cuda3std3__45__cpo4cendE)
_ZN82_INTERNAL_fdc0a450_46_flash_fwd_hdim64_fp16_paged_softcapall_sm80_cu_0106449f_37574cuda3std3__45__cpo4cendE:
	.zero		1
	.type		_ZN82_INTERNAL_fdc0a450_46_flash_fwd_hdim64_fp16_paged_softcapall_sm80_cu_0106449f_37574cuda3std6ranges3__45__cpo4swapE,@object
	.size		_ZN82_INTERNAL_fdc0a450_46_flash_fwd_hdim64_fp16_paged_softcapall_sm80_cu_0106449f_37574cuda3std6ranges3__45__cpo4swapE,(.L_7 - _ZN82_INTERNAL_fdc0a450_46_flash_fwd_hdim64_fp16_paged_softcapall_sm80_cu_0106449f_37574cuda3std6ranges3__45__cpo4swapE)
_ZN82_INTERNAL_fdc0a450_46_flash_fwd_hdim64_fp16_paged_softcapall_sm80_cu_0106449f_37574cuda3std6ranges3__45__cpo4swapE:
	.zero		1
.L_7:


//--------------------- .nv.constant0._ZN7cutlass13device_kernelIN5flash19enable_sm80_to_sm89INS1_16FlashAttnFwdSm80INS1_25CollectiveMainloopFwdSm80ILi4ELi1ELb0EN4cute5tupleIJNS5_1CILi128EEENS7_ILi112EEENS7_ILi64EEEEEELi64ENS_6half_tEfNS_4arch4Sm80ELb0ELb0ELb1ELb0ELb1ELb0ELb1ELb0EEENS1_21CollectiveEpilogueFwdINS6_IJS8_SA_S9_EEENS6_IJNS7_ILi1EEESI_SI_EEESC_SE_Li128ELb0ELb1ELb0ELb0EEENS1_19SingleTileSchedulerILb0ELb0ELb1ELi128EEEEEEEEEvNT_6ParamsE --------------------------
	.section	.nv.constant0._ZN7cutlass13device_kernelIN5flash19enable_sm80_to_sm89INS1_16FlashAttnFwdSm80INS1_25CollectiveMainloopFwdSm80ILi4ELi1ELb0EN4cute5tupleIJNS5_1CILi128EEENS7_ILi112EEENS7_ILi64EEEEEELi64ENS_6half_tEfNS_4arch4Sm80ELb0ELb0ELb1ELb0ELb1ELb0ELb1ELb0EEENS1_21CollectiveEpilogueFwdINS6_IJS8_SA_S9_EEENS6_IJNS7_ILi1EEESI_SI_EEESC_SE_Li128ELb0ELb1ELb0ELb0EEENS1_19SingleTileSchedulerILb0ELb0ELb1ELi128EEEEEEEEEvNT_6ParamsE,"a",@progbits
	.sectionflags	@""
	.align	4
.nv.constant0._ZN7cutlass13device_kernelIN5flash19enable_sm80_to_sm89INS1_16FlashAttnFwdSm80INS1_25CollectiveMainloopFwdSm80ILi4ELi1ELb0EN4cute5tupleIJNS5_1CILi128EEENS7_ILi112EEENS7_ILi64EEEEEELi64ENS_6half_tEfNS_4arch4Sm80ELb0ELb0ELb1ELb0ELb1ELb0ELb1ELb0EEENS1_21CollectiveEpilogueFwdINS6_IJS8_SA_S9_EEENS6_IJNS7_ILi1EEESI_SI_EEESC_SE_Li128ELb0ELb1ELb0ELb0EEENS1_19SingleTileSchedulerILb0ELb0ELb1ELi128EEEEEEEEEvNT_6ParamsE:
	.zero		1576


//--------------------- .nv.constant0._ZN7cutlass13device_kernelIN5flash19enable_sm80_to_sm89INS1_16FlashAttnFwdSm80INS1_25CollectiveMainloopFwdSm80ILi4ELi1ELb0EN4cute5tupleIJNS5_1CILi128EEENS7_ILi112EEENS7_ILi64EEEEEELi64ENS_6half_tEfNS_4arch4Sm80ELb0ELb0ELb1ELb1ELb1ELb0ELb1ELb0EEENS1_21CollectiveEpilogueFwdINS6_IJS8_SA_S9_EEENS6_IJNS7_ILi1EEESI_SI_EEESC_SE_Li128ELb1ELb1ELb0ELb0EEENS1_19SingleTileSchedulerILb1ELb0ELb1ELi128EEEEEEEEEvNT_6ParamsE --------------------------
	.section	.nv.constant0._ZN7cutlass13device_kernelIN5flash19enable_sm80_to_sm89INS1_16FlashAttnFwdSm80INS1_25CollectiveMainloopFwdSm80ILi4ELi1ELb0EN4cute5tupleIJNS5_1CILi128EEENS7_ILi112EEENS7_ILi64EEEEEELi64ENS_6half_tEfNS_4arch4Sm80ELb0ELb0ELb1ELb1ELb1ELb0ELb1ELb0EEENS1_21CollectiveEpilogueFwdINS6_IJS8_SA_S9_EEENS6_IJNS7_ILi1EEESI_SI_EEESC_SE_Li128ELb1ELb1ELb0ELb0EEENS1_19SingleTileSchedulerILb1ELb0ELb1ELi128EEEEEEEEEvNT_6ParamsE,"a",@progbits
	.sectionflags	@""
	.align	4
.nv.constant0._ZN7cutlass13device_kernelIN5flash19enable_sm80_to_sm89INS1_16FlashAttnFwdSm80INS1_25CollectiveMainloopFwdSm80ILi4ELi1ELb0EN4cute5tupleIJNS5_1CILi128EEENS7_ILi112EEENS7_ILi64EEEEEELi64ENS_6half_tEfNS_4arch4Sm80ELb0ELb0ELb1ELb1ELb1ELb0ELb1ELb0EEENS1_21CollectiveEpilogueFwdINS6_IJS8_SA_S9_EEENS6_IJNS7_ILi1EEESI_SI_EEESC_SE_Li128ELb1ELb1ELb0ELb0EEENS1_19SingleTileSchedulerILb1ELb0ELb1ELi128EEEEEEEEEvNT_6ParamsE:
	.zero		1576


//--------------------- .nv.constant0._ZN7cutlass13device_kernelIN5flash19enable_sm80_to_sm89INS1_16FlashAttnFwdSm80INS1_25CollectiveMainloopFwdSm80ILi4ELi1ELb0EN4cute5tupleIJNS5_1CILi128EEENS7_ILi112EEENS7_ILi64EEEEEELi64ENS_6half_tEfNS_4arch4Sm80ELb0ELb0ELb1ELb1ELb1ELb1ELb1ELb0EEENS1_21CollectiveEpilogueFwdINS6_IJS8_SA_S9_EEENS6_IJNS7_ILi1EEESI_SI_EEESC_SE_Li128ELb1ELb1ELb0ELb0EEENS1_19SingleTileSchedulerILb1ELb0ELb1ELi128EEEEEEEEEvNT_6ParamsE --------------------------
	.section	.nv.constant0._ZN7cutlass13device_kernelIN5flash19enable_sm80_to_sm89INS1_16FlashAttnFwdSm80INS1_25CollectiveMainloopFwdSm80ILi4ELi1ELb0EN4cute5tupleIJNS5_1CILi128EEENS7_ILi112EEENS7_ILi64EEEEEELi64ENS_6half_tEfNS_4arch4Sm80ELb0ELb0ELb1ELb1ELb1ELb1ELb1ELb0EEENS1_21CollectiveEpilogueFwdINS6_IJS8_SA_S9_EEENS6_IJNS7_ILi1EEESI_SI_EEESC_SE_Li128ELb1ELb1ELb0ELb0EEENS1_19SingleTileSchedulerILb1ELb0ELb1ELi128EEEEEEEEEvNT_6ParamsE,"a",@progbits
	.sectionflags	@""
	.align	4
.nv.constant0._ZN7cutlass13device_kernelIN5flash19enable_sm80_to_sm89INS1_16FlashAttnFwdSm80INS1_25CollectiveMainloopFwdSm80ILi4ELi1ELb0EN4cute5tupleIJNS5_1CILi128EEENS7_ILi112EEENS7_ILi64EEEEEELi64ENS_6half_tEfNS_4arch4Sm80ELb0ELb0ELb1ELb1ELb1ELb1ELb1ELb0EEENS1_21CollectiveEpilogueFwdINS6_IJS8_SA_S9_EEENS6_IJNS7_ILi1EEESI_SI_EEESC_SE_Li128ELb1ELb1ELb0ELb0EEENS1_19SingleTileSchedulerILb1ELb0ELb1ELi128EEEEEEEEEvNT_6ParamsE:
	.zero		1576


//--------------------- .nv.constant0._ZN7cutlass13device_kernelIN5flash19enable_sm80_to_sm89INS1_16FlashAttnFwdSm80INS1_25CollectiveMainloopFwdSm80ILi4ELi1ELb0EN4cute5tupleIJNS5_1CILi128EEENS7_ILi96EEENS7_ILi64EEEEEELi64ENS_6half_tEfNS_4arch4Sm80ELb0ELb1ELb1ELb0ELb1ELb0ELb1ELb0EEENS1_21CollectiveEpilogueFwdINS6_IJS8_SA_S9_EEENS6_IJNS7_ILi1EEESI_SI_EEESC_SE_Li128ELb0ELb1ELb0ELb0EEENS1_19SingleTileSchedulerILb0ELb0ELb1ELi128EEEEEEEEEvNT_6ParamsE --------------------------
	.section	.nv.constant0._ZN7cutlass13device_kernelIN5flash19enable_sm80_to_sm89INS1_16FlashAttnFwdSm80INS1_25CollectiveMainloopFwdSm80ILi4ELi1ELb0EN4cute5tupleIJNS5_1CILi128EEENS7_ILi96EEENS7_ILi64EEEEEELi64ENS_6half_tEfNS_4arch4Sm80ELb0ELb1ELb1ELb0ELb1ELb0ELb1ELb0EEENS1_21CollectiveEpilogueFwdINS6_IJS8_SA_S9_EEENS6_IJNS7_ILi1EEESI_SI_EEESC_SE_Li128ELb0ELb1ELb0ELb0EEENS1_19SingleTileSchedulerILb0ELb0ELb1ELi128EEEEEEEEEvNT_6ParamsE,"a",@progbits
	.sectionflags	@""
	.align	4
.nv.constant0._ZN7cutlass13device_kernelIN5flash19enable_sm80_to_sm89INS1_16FlashAttnFwdSm80INS1_25CollectiveMainloopFwdSm80ILi4ELi1ELb0EN4cute5tupleIJNS5_1CILi128EEENS7_ILi96EEENS7_ILi64EEEEEELi64ENS_6half_tEfNS_4arch4Sm80ELb0ELb1ELb1ELb0ELb1ELb0ELb1ELb0EEENS1_21CollectiveEpilogueFwdINS6_IJS8_SA_S9_EEENS6_IJNS7_ILi1EEESI_SI_EEESC_SE_Li128ELb0ELb1ELb0ELb0EEENS1_19SingleTileSchedulerILb0ELb0ELb1ELi128EEEEEEEEEvNT_6ParamsE:
	.zero		1576


//--------------------- .nv.constant0._ZN7cutlass13device_kernelIN5flash19enable_sm80_to_sm89INS1_16FlashAttnFwdSm80INS1_25CollectiveMainloopFwdSm80ILi4ELi1ELb0EN4cute5tupleIJNS5_1CILi128EEENS7_ILi96EEENS7_ILi64EEEEEELi64ENS_6half_tEfNS_4arch4Sm80ELb0ELb1ELb1ELb1ELb1ELb0ELb1ELb0EEENS1_21CollectiveEpilogueFwdINS6_IJS8_SA_S9_EEENS6_IJNS7_ILi1EEESI_SI_EEESC_SE_Li128ELb1ELb1ELb0ELb0EEENS1_19SingleTileSchedulerILb1ELb0ELb1ELi128EEEEEEEEEvNT_6ParamsE --------------------------
	.section	.nv.constant0._ZN7cutlass13device_kernelIN5flash19enable_sm80_to_sm89INS1_16FlashAttnFwdSm80INS1_25CollectiveMainloopFwdSm80ILi4ELi1ELb0EN4cute5tupleIJNS5_1CILi128EEENS7_ILi96EEENS7_ILi64EEEEEELi64ENS_6half_tEfNS_4arch4Sm80ELb0ELb1ELb1ELb1ELb1ELb0ELb1ELb0EEENS1_21CollectiveEpilogueFwdINS6_IJS8_SA_S9_EEENS6_IJNS7_ILi1EEESI_SI_EEESC_SE_Li128ELb1ELb1ELb0ELb0EEENS1_19SingleTileSchedulerILb1ELb0ELb1ELi128EEEEEEEEEvNT_6ParamsE,"a",@progbits
	.sectionflags	@""
	.align	4
.nv.constant0._ZN7cutlass13device_kernelIN5flash19enable_sm80_to_sm89INS1_16FlashAttnFwdSm80INS1_25CollectiveMainloopFwdSm80ILi4ELi1ELb0EN4cute5tupleIJNS5_1CILi128EEENS7_ILi96EEENS7_ILi64EEEEEELi64ENS_6half_tEfNS_4arch4Sm80ELb0ELb1ELb1ELb1ELb1ELb0ELb1ELb0EEENS1_21CollectiveEpilogueFwdINS6_IJS8_SA_S9_EEENS6_IJNS7_ILi1EEESI_SI_EEESC_SE_Li128ELb1ELb1ELb0ELb0EEENS1_19SingleTileSchedulerILb1ELb0ELb1ELi128EEEEEEEEEvNT_6ParamsE:
	.zero		1576


//--------------------- .nv.constant0._ZN7cutlass13device_kernelIN5flash19enable_sm80_to_sm89INS1_16FlashAttnFwdSm80INS1_25CollectiveMainloopFwdSm80ILi4ELi1ELb0EN4cute5tupleIJNS5_1CILi128EEENS7_ILi96EEENS7_ILi64EEEEEELi64ENS_6half_tEfNS_4arch4Sm80ELb0ELb1ELb1ELb1ELb1ELb1ELb1ELb0EEENS1_21CollectiveEpilogueFwdINS6_IJS8_SA_S9_EEENS6_IJNS7_ILi1EEESI_SI_EEESC_SE_Li128ELb1ELb1ELb0ELb0EEENS1_19SingleTileSchedulerILb1ELb0ELb1ELi128EEEEEEEEEvNT_6ParamsE --------------------------
	.section	.nv.constant0._ZN7cutlass13device_kernelIN5flash19enable_sm80_to_sm89INS1_16FlashAttnFwdSm80INS1_25CollectiveMainloopFwdSm80ILi4ELi1ELb0EN4cute5tupleIJNS5_1CILi128EEENS7_ILi96EEENS7_ILi64EEEEEELi64ENS_6half_tEfNS_4arch4Sm80ELb0ELb1ELb1ELb1ELb1ELb1ELb1ELb0EEENS1_21CollectiveEpilogueFwdINS6_IJS8_SA_S9_EEENS6_IJNS7_ILi1EEESI_SI_EEESC_SE_Li128ELb1ELb1ELb0ELb0EEENS1_19SingleTileSchedulerILb1ELb0ELb1ELi128EEEEEEEEEvNT_6ParamsE,"a",@progbits
	.sectionflags	@""
	.align	4
.nv.constant0._ZN7cutlass13device_kernelIN5flash19enable_sm80_to_sm89INS1_16FlashAttnFwdSm80INS1_25CollectiveMainloopFwdSm80ILi4ELi1ELb0EN4cute5tupleIJNS5_1CILi128EEENS7_ILi96EEENS7_ILi64EEEEEELi64ENS_6half_tEfNS_4arch4Sm80ELb0ELb1ELb1ELb1ELb1ELb1ELb1ELb0EEENS1_21CollectiveEpilogueFwdINS6_IJS8_SA_S9_EEENS6_IJNS7_ILi1EEESI_SI_EEESC_SE_Li128ELb1ELb1ELb0ELb0EEENS1_19SingleTileSchedulerILb1ELb0ELb1ELi128EEEEEEEEEvNT_6ParamsE:
	.zero		1576


//--------------------- .nv.constant0._ZN7cutlass13device_kernelIN5flash19enable_sm80_to_sm89INS1_16FlashAttnFwdSm80INS1_25CollectiveMainloopFwdSm80ILi4ELi1ELb0EN4cute5tupleIJNS5_1CILi128EEENS7_ILi112EEENS7_ILi64EEEEEELi64ENS_6half_tEfNS_4arch4Sm80ELb1ELb0ELb1ELb0ELb1ELb0ELb1ELb0EEENS1_21CollectiveEpilogueFwdINS6_IJS8_SA_S9_EEENS6_IJNS7_ILi1EEESI_SI_EEESC_SE_Li128ELb0ELb1ELb0ELb0EEENS1_30DynamicPersistentTileSchedulerILi128ELi128ELb0ELb1ELb0EEEEEEEEEvNT_6ParamsE --------------------------
	.section	.nv.constant0._ZN7cutlass13device_kernelIN5flash19enable_sm80_to_sm89INS1_16FlashAttnFwdSm80INS1_25CollectiveMainloopFwdSm80ILi4ELi1ELb0EN4cute5tupleIJNS5_1CILi128EEENS7_ILi112EEENS7_ILi64EEEEEELi64ENS_6half_tEfNS_4arch4Sm80ELb1ELb0ELb1ELb0ELb1ELb0ELb1ELb0EEENS1_21CollectiveEpilogueFwdINS6_IJS8_SA_S9_EEENS6_IJNS7_ILi1EEESI_SI_EEESC_SE_Li128ELb0ELb1ELb0ELb0EEENS1_30DynamicPersistentTileSchedulerILi128ELi128ELb0ELb1ELb0EEEEEEEEEvNT_6ParamsE,"a",@progbits
	.sectionflags	@""
	.align	4
.nv.constant0._ZN7cutlass13device_kernelIN5flash19enable_sm80_to_sm89INS1_16FlashAttnFwdSm80INS1_25CollectiveMainloopFwdSm80ILi4ELi1ELb0EN4cute5tupleIJNS5_1CILi128EEENS7_ILi112EEENS7_ILi64EEEEEELi64ENS_6half_tEfNS_4arch4Sm80ELb1ELb0ELb1ELb0ELb1ELb0ELb1ELb0EEENS1_21CollectiveEpilogueFwdINS6_IJS8_SA_S9_EEENS6_IJNS7_ILi1EEESI_SI_EEESC_SE_Li128ELb0ELb1ELb0ELb0EEENS1_30DynamicPersistentTileSchedulerILi128ELi128ELb0ELb1ELb0EEEEEEEEEvNT_6ParamsE:
	.zero		1592


//--------------------- .nv.constant0._ZN7cutlass13device_kernelIN5flash19enable_sm80_to_sm89INS1_16FlashAttnFwdSm80INS1_25CollectiveMainloopFwdSm80ILi4ELi1ELb0EN4cute5tupleIJNS5_1CILi128EEENS7_ILi112EEENS7_ILi64EEEEEELi64ENS_6half_tEfNS_4arch4Sm80ELb1ELb0ELb1ELb1ELb1ELb0ELb1ELb0EEENS1_21CollectiveEpilogueFwdINS6_IJS8_SA_S9_EEENS6_IJNS7_ILi1EEESI_SI_EEESC_SE_Li128ELb1ELb1ELb0ELb0EEENS1_19SingleTileSchedulerILb1ELb0ELb1ELi128EEEEEEEEEvNT_6ParamsE --------------------------
	.section	.nv.constant0._ZN7cutlass13device_kernelIN5flash19enable_sm80_to_sm89INS1_16FlashAttnFwdSm80INS1_25CollectiveMainloopFwdSm80ILi4ELi1ELb0EN4cute5tupleIJNS5_1CILi128EEENS7_ILi112EEENS7_ILi64EEEEEELi64ENS_6half_tEfNS_4arch4Sm80ELb1ELb0ELb1ELb1ELb1ELb0ELb1ELb0EEENS1_21CollectiveEpilogueFwdINS6_IJS8_SA_S9_EEENS6_IJNS7_ILi1EEESI_SI_EEESC_SE_Li128ELb1ELb1ELb0ELb0EEENS1_19SingleTileSchedulerILb1ELb0ELb1ELi128EEEEEEEEEvNT_6ParamsE,"a",@progbits
	.sectionflags	@""
	.align	4
.nv.constant0._ZN7cutlass13device_kernelIN5flash19enable_sm80_to_sm89INS1_16FlashAttnFwdSm80INS1_25CollectiveMainloopFwdSm80ILi4ELi1ELb0EN4cute5tupleIJNS5_1CILi128EEENS7_ILi112EEENS7_ILi64EEEEEELi64ENS_6half_tEfNS_4arch4Sm80ELb1ELb0ELb1ELb1ELb1ELb0ELb1ELb0EEENS1_21CollectiveEpilogueFwdINS6_IJS8_SA_S9_EEENS6_IJNS7_ILi1EEESI_SI_EEESC_SE_Li128ELb1ELb1ELb0ELb0EEENS1_19SingleTileSchedulerILb1ELb0ELb1ELi128EEEEEEEEEvNT_6ParamsE:
	.zero		1576


//--------------------- .nv.constant0._ZN7cutlass13device_kernelIN5flash19enable_sm80_to_sm89INS1_16FlashAttnFwdSm80INS1_25CollectiveMainloopFwdSm80ILi4ELi1ELb0EN4cute5tupleIJNS5_1CILi128EEENS7_ILi112EEENS7_ILi64EEEEEELi64ENS_6half_tEfNS_4arch4Sm80ELb1ELb0ELb1ELb1ELb1ELb1ELb1ELb0EEENS1_21CollectiveEpilogueFwdINS6_IJS8_SA_S9_EEENS6_IJNS7_ILi1EEESI_SI_EEESC_SE_Li128ELb1ELb1ELb0ELb0EEENS1_19SingleTileSchedulerILb1ELb0ELb1ELi128EEEEEEEEEvNT_6ParamsE --------------------------
	.section	.nv.constant0._ZN7cutlass13device_kernelIN5flash19enable_sm80_to_sm89INS1_16FlashAttnFwdSm80INS1_25CollectiveMainloopFwdSm80ILi4ELi1ELb0EN4cute5tupleIJNS5_1CILi128EEENS7_ILi112EEENS7_ILi64EEEEEELi64ENS_6half_tEfNS_4arch4Sm80ELb1ELb0ELb1ELb1ELb1ELb1ELb1ELb0EEENS1_21CollectiveEpilogueFwdINS6_IJS8_SA_S9_EEENS6_IJNS7_ILi1EEESI_SI_EEESC_SE_Li128ELb1ELb1ELb0ELb0EEENS1_19SingleTileSchedulerILb1ELb0ELb1ELi128EEEEEEEEEvNT_6ParamsE,"a",@progbits
	.sectionflags	@""
	.align	4
.nv.constant0._ZN7cutlass13device_kernelIN5flash19enable_sm80_to_sm89INS1_16FlashAttnFwdSm80INS1_25CollectiveMainloopFwdSm80ILi4ELi1ELb0EN4cute5tupleIJNS5_1CILi128EEENS7_ILi112EEENS7_ILi64EEEEEELi64ENS_6half_tEfNS_4arch4Sm80ELb1ELb0ELb1ELb1ELb1ELb1ELb1ELb0EEENS1_21CollectiveEpilogueFwdINS6_IJS8_SA_S9_EEENS6_IJNS7_ILi1EEESI_SI_EEESC_SE_Li128ELb1ELb1ELb0ELb0EEENS1_19SingleTileSchedulerILb1ELb0ELb1ELi128EEEEEEEEEvNT_6ParamsE:
	.zero		1576


//--------------------- .nv.constant0._ZN7cutlass13device_kernelIN5flash19enable_sm80_to_sm89INS1_16FlashAttnFwdSm80INS1_25CollectiveMainloopFwdSm80ILi4ELi1ELb0EN4cute5tupleIJNS5_1CILi128EEENS7_ILi112EEENS7_ILi64EEEEEELi64ENS_6half_tEfNS_4arch4Sm80ELb0ELb0ELb0ELb0ELb1ELb0ELb1ELb0EEENS1_21CollectiveEpilogueFwdINS6_IJS8_SA_S9_EEENS6_IJNS7_ILi1EEESI_SI_EEESC_SE_Li128ELb0ELb1ELb0ELb0EEENS1_19SingleTileSchedulerILb0ELb0ELb1ELi128EEEEEEEEEvNT_6ParamsE --------------------------
	.section	.nv.constant0._ZN7cutlass13device_kernelIN5flash19enable_sm80_to_sm89INS1_16FlashAttnFwdSm80INS1_25CollectiveMainloopFwdSm80ILi4ELi1ELb0EN4cute5tupleIJNS5_1CILi128EEENS7_ILi112EEENS7_ILi64EEEEEELi64ENS_6half_tEfNS_4arch4Sm80ELb0ELb0ELb0ELb0ELb1ELb0ELb1ELb0EEENS1_21CollectiveEpilogueFwdINS6_IJS8_SA_S9_EEENS6_IJNS7_ILi1EEESI_SI_EEESC_SE_Li128ELb0ELb1ELb0ELb0EEENS1_19SingleTileSchedulerILb0ELb0ELb1ELi128EEEEEEEEEvNT_6ParamsE,"a",@progbits
	.sectionflags	@""
	.align	4
.nv.constant0._ZN7cutlass13device_kernelIN5flash19enable_sm80_to_sm89INS1_16FlashAttnFwdSm80INS1_25CollectiveMainloopFwdSm80ILi4ELi1ELb0EN4cute5tupleIJNS5_1CILi128EEENS7_ILi112EEENS7_ILi64EEEEEELi64ENS_6half_tEfNS_4arch4Sm80ELb0ELb0ELb0ELb0ELb1ELb0ELb1ELb0EEENS1_21CollectiveEpilogueFwdINS6_IJS8_SA_S9_EEENS6_IJNS7_ILi1EEESI_SI_EEESC_SE_Li128ELb0ELb1ELb0ELb0EEENS1_19SingleTileSchedulerILb0ELb0ELb1ELi128EEEEEEEEEvNT_6ParamsE:
	.zero		1576


//--------------------- .nv.constant0._ZN7cutlass13device_kernelIN5flash19enable_sm80_to_sm89INS1_16FlashAttnFwdSm80INS1_25CollectiveMainloopFwdSm80ILi4ELi1ELb0EN4cute5tupleIJNS5_1CILi128EEENS7_ILi112EEENS7_ILi64EEEEEELi64ENS_6half_tEfNS_4arch4Sm80ELb0ELb0ELb0ELb1ELb1ELb0ELb1ELb0EEENS1_21CollectiveEpilogueFwdINS6_IJS8_SA_S9_EEENS6_IJNS7_ILi1EEESI_SI_EEESC_SE_Li128ELb1ELb1ELb0ELb0EEENS1_19SingleTileSchedulerILb1ELb0ELb1ELi128EEEEEEEEEvNT_6ParamsE --------------------------
	.section	.nv.constant0._ZN7cutlass13device_kernelIN5flash19enable_sm80_to_sm89INS1_16FlashAttnFwdSm80INS1_25CollectiveMainloopFwdSm80ILi4ELi1ELb0EN4cute5tupleIJNS5_1CILi128EEENS7_ILi112EEENS7_ILi64EEEEEELi64ENS_6half_tEfNS_4arch4Sm80ELb0ELb0ELb0ELb1ELb1ELb0ELb1ELb0EEENS1_21CollectiveEpilogueFwdINS6_IJS8_SA_S9_EEENS6_IJNS7_ILi1EEESI_SI_EEESC_SE_Li128ELb1ELb1ELb0ELb0EEENS1_19SingleTileSchedulerILb1ELb0ELb1ELi128EEEEEEEEEvNT_6ParamsE,"a",@progbits
	.sectionflags	@""
	.align	4
.nv.constant0._ZN7cutlass13device_kernelIN5flash19enable_sm80_to_sm89INS1_16FlashAttnFwdSm80INS1_25CollectiveMainloopFwdSm80ILi4ELi1ELb0EN4cute5tupleIJNS5_1CILi128EEENS7_ILi112EEENS7_ILi64EEEEEELi64ENS_6half_tEfNS_4arch4Sm80ELb0ELb0ELb0ELb1ELb1ELb0ELb1ELb0EEENS1_21CollectiveEpilogueFwdINS6_IJS8_SA_S9_EEENS6_IJNS7_ILi1EEESI_SI_EEESC_SE_Li128ELb1ELb1ELb0ELb0EEENS1_19SingleTileSchedulerILb1ELb0ELb1ELi128EEEEEEEEEvNT_6ParamsE:
	.zero		1576


//--------------------- .nv.constant0._ZN7cutlass13device_kernelIN5flash19enable_sm80_to_sm89INS1_16FlashAttnFwdSm80INS1_25CollectiveMainloopFwdSm80ILi4ELi1ELb0EN4cute5tupleIJNS5_1CILi128EEENS7_ILi112EEENS7_ILi64EEEEEELi64ENS_6half_tEfNS_4arch4Sm80ELb0ELb0ELb0ELb1ELb1ELb1ELb1ELb0EEENS1_21CollectiveEpilogueFwdINS6_IJS8_SA_S9_EEENS6_IJNS7_ILi1EEESI_SI_EEESC_SE_Li128ELb1ELb1ELb0ELb0EEENS1_19SingleTileSchedulerILb1ELb0ELb1ELi128EEEEEEEEEvNT_6ParamsE --------------------------
	.section	.nv.constant0._ZN7cutlass13device_kernelIN5flash19enable_sm80_to_sm89INS1_16FlashAttnFwdSm80INS1_25CollectiveMainloopFwdSm80ILi4ELi1ELb0EN4cute5tupleIJNS5_1CILi128EEENS7_ILi112EEENS7_ILi64EEEEEELi64ENS_6half_tEfNS_4arch4Sm80ELb0ELb0ELb0ELb1ELb1ELb1ELb1ELb0EEENS1_21CollectiveEpilogueFwdINS6_IJS8_SA_S9_EEENS6_IJNS7_ILi1EEESI_SI_EEESC_SE_Li128ELb1ELb1ELb0ELb0EEENS1_19SingleTileSchedulerILb1ELb0ELb1ELi128EEEEEEEEEvNT_6ParamsE,"a",@progbits
	.sectionflags	@""
	.align	4
.nv.constant0._ZN7cutlass13device_kernelIN5flash19enable_sm80_to_sm89INS1_16FlashAttnFwdSm80INS1_25CollectiveMainloopFwdSm80ILi4ELi1ELb0EN4cute5tupleIJNS5_1CILi128EEENS7_ILi112EEENS7_ILi64EEEEEELi64ENS_6half_tEfNS_4arch4Sm80ELb0ELb0ELb0ELb1ELb1ELb1ELb1ELb0EEENS1_21CollectiveEpilogueFwdINS6_IJS8_SA_S9_EEENS6_IJNS7_ILi1EEESI_SI_EEESC_SE_Li128ELb1ELb1ELb0ELb0EEENS1_19SingleTileSchedulerILb1ELb0ELb1ELi128EEEEEEEEEvNT_6ParamsE:
	.zero		1576


//--------------------- .nv.constant0._ZN7cutlass13device_kernelIN5flash19enable_sm80_to_sm89INS1_16FlashAttnFwdSm80INS1_25CollectiveMainloopFwdSm80ILi4ELi1ELb0EN4cute5tupleIJNS5_1CILi128EEENS7_ILi96EEENS7_ILi64EEEEEELi64ENS_6half_tEfNS_4arch4Sm80ELb0ELb1ELb0ELb0ELb1ELb0ELb1ELb0EEENS1_21CollectiveEpilogueFwdINS6_IJS8_SA_S9_EEENS6_IJNS7_ILi1EEESI_SI_EEESC_SE_Li128ELb0ELb1ELb0ELb0EEENS1_19SingleTileSchedulerILb0ELb0ELb1ELi128EEEEEEEEEvNT_6ParamsE --------------------------
	.section	.nv.constant0._ZN7cutlass13device_kernelIN5flash19enable_sm80_to_sm89INS1_16FlashAttnFwdSm80INS1_25CollectiveMainloopFwdSm80ILi4ELi1ELb0EN4cute5tupleIJNS5_1CILi128EEENS7_ILi96EEENS7_ILi64EEEEEELi64ENS_6half_tEfNS_4arch4Sm80ELb0ELb1ELb0ELb0ELb1ELb0ELb1ELb0EEENS1_21CollectiveEpilogueFwdINS6_IJS8_SA_S9_EEENS6_IJNS7_ILi1EEESI_SI_EEESC_SE_Li128ELb0ELb1ELb0ELb0EEENS1_19SingleTileSchedulerILb0ELb0ELb1ELi128EEEEEEEEEvNT_6ParamsE,"a",@progbits
	.sectionflags	@""
	.align	4
.nv.constant0._ZN7cutlass13device_kernelIN5flash19enable_sm80_to_sm89INS1_16FlashAttnFwdSm80INS1_25CollectiveMainloopFwdSm80ILi4ELi1ELb0EN4cute5tupleIJNS5_1CILi128EEENS7_ILi96EEENS7_ILi64EEEEEELi64ENS_6half_tEfNS_4arch4Sm80ELb0ELb1ELb0ELb0ELb1ELb0ELb1ELb0EEENS1_21CollectiveEpilogueFwdINS6_IJS8_SA_S9_EEENS6_IJNS7_ILi1EEESI_SI_EEESC_SE_Li128ELb0ELb1ELb0ELb0EEENS1_19SingleTileSchedulerILb0ELb0ELb1ELi128EEEEEEEEEvNT_6ParamsE:
	.zero		1576


//--------------------- .nv.constant0._ZN7cutlass13device_kernelIN5flash19enable_sm80_to_sm89INS1_16FlashAttnFwdSm80INS1_25CollectiveMainloopFwdSm80ILi4ELi1ELb0EN4cute5tupleIJNS5_1CILi128EEENS7_ILi96EEENS7_ILi64EEEEEELi64ENS_6half_tEfNS_4arch4Sm80ELb0ELb1ELb0ELb1ELb1ELb0ELb1ELb0EEENS1_21CollectiveEpilogueFwdINS6_IJS8_SA_S9_EEENS6_IJNS7_ILi1EEESI_SI_EEESC_SE_Li128ELb1ELb1ELb0ELb0EEENS1_19SingleTileSchedulerILb1ELb0ELb1ELi128EEEEEEEEEvNT_6ParamsE --------------------------
	.section	.nv.constant0._ZN7cutlass13device_kernelIN5flash19enable_sm80_to_sm89INS1_16FlashAttnFwdSm80INS1_25CollectiveMainloopFwdSm80ILi4ELi1ELb0EN4cute5tupleIJNS5_1CILi128EEENS7_ILi96EEENS7_ILi64EEEEEELi64ENS_6half_tEfNS_4arch4Sm80ELb0ELb1ELb0ELb1ELb1ELb0ELb1ELb0EEENS1_21CollectiveEpilogueFwdINS6_IJS8_SA_S9_EEENS6_IJNS7_ILi1EEESI_SI_EEESC_SE_Li128ELb1ELb1ELb0ELb0EEENS1_19SingleTileSchedulerILb1ELb0ELb1ELi128EEEEEEEEEvNT_6ParamsE,"a",@progbits
	.sectionflags	@""
	.align	4
.nv.constant0._ZN7cutlass13device_kernelIN5flash19enable_sm80_to_sm89INS1_16FlashAttnFwdSm80INS1_25CollectiveMainloopFwdSm80ILi4ELi1ELb0EN4cute5tupleIJNS5_1CILi128EEENS7_ILi96EEENS7_ILi64EEEEEELi64ENS_6half_tEfNS_4arch4Sm80ELb0ELb1ELb0ELb1ELb1ELb0ELb1ELb0EEENS1_21CollectiveEpilogueFwdINS6_IJS8_SA_S9_EEENS6_IJNS7_ILi1EEESI_SI_EEESC_SE_Li128ELb1ELb1ELb0ELb0EEENS1_19SingleTileSchedulerILb1ELb0ELb1ELi128EEEEEEEEEvNT_6ParamsE:
	.zero		1576


//--------------------- .nv.constant0._ZN7cutlass13device_kernelIN5flash19enable_sm80_to_sm89INS1_16FlashAttnFwdSm80INS1_25CollectiveMainloopFwdSm80ILi4ELi1ELb0EN4cute5tupleIJNS5_1CILi128EEENS7_ILi96EEENS7_ILi64EEEEEELi64ENS_6half_tEfNS_4arch4Sm80ELb0ELb1ELb0ELb1ELb1ELb1ELb1ELb0EEENS1_21CollectiveEpilogueFwdINS6_IJS8_SA_S9_EEENS6_IJNS7_ILi1EEESI_SI_EEESC_SE_Li128ELb1ELb1ELb0ELb0EEENS1_19SingleTileSchedulerILb1ELb0ELb1ELi128EEEEEEEEEvNT_6ParamsE --------------------------
	.section	.nv.constant0._ZN7cutlass13device_kernelIN5flash19enable_sm80_to_sm89INS1_16FlashAttnFwdSm80INS1_25CollectiveMainloopFwdSm80ILi4ELi1ELb0EN4cute5tupleIJNS5_1CILi128EEENS7_ILi96EEENS7_ILi64EEEEEELi64ENS_6half_tEfNS_4arch4Sm80ELb0ELb1ELb0ELb1ELb1ELb1ELb1ELb0EEENS1_21CollectiveEpilogueFwdINS6_IJS8_SA_S9_EEENS6_IJNS7_ILi1EEESI_SI_EEESC_SE_Li128ELb1ELb1ELb0ELb0EEENS1_19SingleTileSchedulerILb1ELb0ELb1ELi128EEEEEEEEEvNT_6ParamsE,"a",@progbits
	.sectionflags	@""
	.align	4
.nv.constant0._ZN7cutlass13device_kernelIN5flash19enable_sm80_to_sm89INS1_16FlashAttnFwdSm80INS1_25CollectiveMainloopFwdSm80ILi4ELi1ELb0EN4cute5tupleIJNS5_1CILi128EEENS7_ILi96EEENS7_ILi64EEEEEELi64ENS_6half_tEfNS_4arch4Sm80ELb0ELb1ELb0ELb1ELb1ELb1ELb1ELb0EEENS1_21CollectiveEpilogueFwdINS6_IJS8_SA_S9_EEENS6_IJNS7_ILi1EEESI_SI_EEESC_SE_Li128ELb1ELb1ELb0ELb0EEENS1_19SingleTileSchedulerILb1ELb0ELb1ELi128EEEEEEEEEvNT_6ParamsE:
	.zero		1576


//--------------------- .nv.constant0._ZN7cutlass13device_kernelIN5flash19enable_sm80_to_sm89INS1_16FlashAttnFwdSm80INS1_25CollectiveMainloopFwdSm80ILi4ELi1ELb0EN4cute5tupleIJNS5_1CILi128EEENS7_ILi112EEENS7_ILi64EEEEEELi64ENS_6half_tEfNS_4arch4Sm80ELb1ELb0ELb0ELb0ELb1ELb0ELb1ELb0EEENS1_21CollectiveEpilogueFwdINS6_IJS8_SA_S9_EEENS6_IJNS7_ILi1EEESI_SI_EEESC_SE_Li128ELb0ELb1ELb0ELb0EEENS1_30DynamicPersistentTileSchedulerILi128ELi128ELb0ELb1ELb0EEEEEEEEEvNT_6ParamsE --------------------------
	.section	.nv.constant0._ZN7cutlass13device_kernelIN5flash19enable_sm80_to_sm89INS1_16FlashAttnFwdSm80INS1_25CollectiveMainloopFwdSm80ILi4ELi1ELb0EN4cute5tupleIJNS5_1CILi128EEENS7_ILi112EEENS7_ILi64EEEEEELi64ENS_6half_tEfNS_4arch4Sm80ELb1ELb0ELb0ELb0ELb1ELb0ELb1ELb0EEENS1_21CollectiveEpilogueFwdINS6_IJS8_SA_S9_EEENS6_IJNS7_ILi1EEESI_SI_EEESC_SE_Li128ELb0ELb1ELb0ELb0EEENS1_30DynamicPersistentTileSchedulerILi128ELi128ELb0ELb1ELb0EEEEEEEEEvNT_6ParamsE,"a",@progbits
	.sectionflags	@""
	.align	4
.nv.constant0._ZN7cutlass13device_kernelIN5flash19enable_sm80_to_sm89INS1_16FlashAttnFwdSm80INS1_25CollectiveMainloopFwdSm80ILi4ELi1ELb0EN4cute5tupleIJNS5_1CILi128EEENS7_ILi112EEENS7_ILi64EEEEEELi64ENS_6half_tEfNS_4arch4Sm80ELb1ELb0ELb0ELb0ELb1ELb0ELb1ELb0EEENS1_21CollectiveEpilogueFwdINS6_IJS8_SA_S9_EEENS6_IJNS7_ILi1EEESI_SI_EEESC_SE_Li128ELb0ELb1ELb0ELb0EEENS1_30DynamicPersistentTileSchedulerILi128ELi128ELb0ELb1ELb0EEEEEEEEEvNT_6ParamsE:
	.zero		1592


//--------------------- .nv.constant0._ZN7cutlass13device_kernelIN5flash19enable_sm80_to_sm89INS1_16FlashAttnFwdSm80INS1_25CollectiveMainloopFwdSm80ILi4ELi1ELb0EN4cute5tupleIJNS5_1CILi128EEENS7_ILi112EEENS7_ILi64EEEEEELi64ENS_6half_tEfNS_4arch4Sm80ELb1ELb0ELb0ELb1ELb1ELb0ELb1ELb0EEENS1_21CollectiveEpilogueFwdINS6_IJS8_SA_S9_EEENS6_IJNS7_ILi1EEESI_SI_EEESC_SE_Li128ELb1ELb1ELb0ELb0EEENS1_19SingleTileSchedulerILb1ELb0ELb1ELi128EEEEEEEEEvNT_6ParamsE --------------------------
	.section	.nv.constant0._ZN7cutlass13device_kernelIN5flash19enable_sm80_to_sm89INS1_16FlashAttnFwdSm80INS1_25CollectiveMainloopFwdSm80ILi4ELi1ELb0EN4cute5tupleIJNS5_1CILi128EEENS7_ILi112EEENS7_ILi64EEEEEELi64ENS_6half_tEfNS_4arch4Sm80ELb1ELb0ELb0ELb1ELb1ELb0ELb1ELb0EEENS1_21CollectiveEpilogueFwdINS6_IJS8_SA_S9_EEENS6_IJNS7_ILi1EEESI_SI_EEESC_SE_Li128ELb1ELb1ELb0ELb0EEENS1_19SingleTileSchedulerILb1ELb0ELb1ELi128EEEEEEEEEvNT_6ParamsE,"a",@progbits
	.sectionflags	@""
	.align	4
.nv.constant0._ZN7cutlass13device_kernelIN5flash19enable_sm80_to_sm89INS1_16FlashAttnFwdSm80INS1_25CollectiveMainloopFwdSm80ILi4ELi1ELb0EN4cute5tupleIJNS5_1CILi128EEENS7_ILi112EEENS7_ILi64EEEEEELi64ENS_6half_tEfNS_4arch4Sm80ELb1ELb0ELb0ELb1ELb1ELb0ELb1ELb0EEENS1_21CollectiveEpilogueFwdINS6_IJS8_SA_S9_EEENS6_IJNS7_ILi1EEESI_SI_EEESC_SE_Li128ELb1ELb1ELb0ELb0EEENS1_19SingleTileSchedulerILb1ELb0ELb1ELi128EEEEEEEEEvNT_6ParamsE:
	.zero		1576


//--------------------- .nv.constant0._ZN7cutlass13device_kernelIN5flash19enable_sm80_to_sm89INS1_16FlashAttnFwdSm80INS1_25CollectiveMainloopFwdSm80ILi4ELi1ELb0EN4cute5tupleIJNS5_1CILi128EEENS7_ILi112EEENS7_ILi64EEEEEELi64ENS_6half_tEfNS_4arch4Sm80ELb1ELb0ELb0ELb1ELb1ELb1ELb1ELb0EEENS1_21CollectiveEpilogueFwdINS6_IJS8_SA_S9_EEENS6_IJNS7_ILi1EEESI_SI_EEESC_SE_Li128ELb1ELb1ELb0ELb0EEENS1_19SingleTileSchedulerILb1ELb0ELb1ELi128EEEEEEEEEvNT_6ParamsE --------------------------
	.section	.nv.constant0._ZN7cutlass13device_kernelIN5flash19enable_sm80_to_sm89INS1_16FlashAttnFwdSm80INS1_25CollectiveMainloopFwdSm80ILi4ELi1ELb0EN4cute5tupleIJNS5_1CILi128EEENS7_ILi112EEENS7_ILi64EEEEEELi64ENS_6half_tEfNS_4arch4Sm80ELb1ELb0ELb0ELb1ELb1ELb1ELb1ELb0EEENS1_21CollectiveEpilogueFwdINS6_IJS8_SA_S9_EEENS6_IJNS7_ILi1EEESI_SI_EEESC_SE_Li128ELb1ELb1ELb0ELb0EEENS1_19SingleTileSchedulerILb1ELb0ELb1ELi128EEEEEEEEEvNT_6ParamsE,"a",@progbits
	.sectionflags	@""
	.align	4
.nv.constant0._ZN7cutlass13device_kernelIN5flash19enable_sm80_to_sm89INS1_16FlashAttnFwdSm80INS1_25CollectiveMainloopFwdSm80ILi4ELi1ELb0EN4cute5tupleIJNS5_1CILi128EEENS7_ILi112EEENS7_ILi64EEEEEELi64ENS_6half_tEfNS_4arch4Sm80ELb1ELb0ELb0ELb1ELb1ELb1ELb1ELb0EEENS1_21CollectiveEpilogueFwdINS6_IJS8_SA_S9_EEENS6_IJNS7_ILi1EEESI_SI_EEESC_SE_Li128ELb1ELb1ELb0ELb0EEENS1_19SingleTileSchedulerILb1ELb0ELb1ELi128EEEEEEEEEvNT_6ParamsE:
	.zero		1576


//--------------------- SYMBOLS --------------------------

	.type		.nv.reservedSmem.offset0,@object
	.size		.nv.reservedSmem.offset0,0x4
